	.target	sm_90a

	.elftype	@"ET_EXEC"


//--------------------- .note.nv.tkinfo           --------------------------
	.section	.note.nv.tkinfo,"",@"SHT_NOTE"
	.sectionflags	@"SHF_NOTE_NV_TKINFO"
	.tkinfo
        /*0018*/ 	.word	0x00000002
        /*0030*/ 	.string	""
        /*0030*/ 	.string	"ptxas"
        /*0030*/ 	.string	"Cuda compilation tools, release 13.0, V13.0.88"
        /*0030*/ 	.string	"Build cuda_13.0.r13.0/compiler.36424714_0"
        /*0030*/ 	.string	"-arch sm_90a -m 64 "



//--------------------- .note.nv.cuinfo           --------------------------
	.section	.note.nv.cuinfo,"",@"SHT_NOTE"
	.sectionflags	@"SHF_NOTE_NV_CUINFO"
        /*0018*/ 	.short	0x0002
        /*001a*/ 	.short	0x005a
        /*001c*/ 	.short	0x0082
	.zero		2


//--------------------- .nv.info                  --------------------------
	.section	.nv.info,"",@"SHT_CUDA_INFO"
	.align	4


	//----- nvinfo : EIATTR_REGCOUNT
	.align		4
        /*0000*/ 	.byte	0x04, 0x2f
        /*0002*/ 	.short	(.L_15 - .L_14)
	.align		4
.L_14:
        /*0004*/ 	.word	index@(_ZN7cutlass13device_kernelINS_4gemm6kernel13GemmUniversalIN4cute5tupleIJiiiiEEENS1_10collective13CollectiveMmaINS1_34MainloopSm90TmaGmmaWarpSpecializedILi28ENS5_IJNS4_1CILi1EEESB_SB_EEENS1_32KernelTmaWarpSpecializedPingpongEEENS5_IJNSA_ILi64EEESF_SF_EEEaNS5_IJlSB_lEEEaSH_NS4_8TiledMMAINS4_8MMA_AtomIJNS4_4SM904GMMA26MMA_64x64x32_S32S8S8_SS_TNEEEENS4_6LayoutISC_NS5_IJNSA_ILi0EEESP_SP_EEEEENS5_IJNS4_10UnderscoreESS_SS_EEEEENS4_13SM90_TMA_LOADENS4_14ComposedLayoutINS4_7SwizzleILi2ELi4ELi3EEENS4_18smem_ptr_flag_bitsILi8EEENSO_INS5_IJNSA_ILi8EEESF_EEENS5_IJSF_SB_EEEEEEEvNS4_8identityESV_S15_vS16_EENS_8epilogue10collective6detail29Sm90TmaWarpSpecializedAdapterINS19_15DefaultEpilogueIaSH_SH_NS18_6thread17LinearCombinationIaLi1EiiLNS1D_9ScaleType4KindE0ELNS_15FloatRoundStyleE2EaEENS1_15EpilogueDefaultEEEEEvvEEEEvNT_6ParamsE)
        /*0008*/ 	.word	0x000000a8


	//----- nvinfo : EIATTR_FRAME_SIZE
	.align		4
.L_15:
        /*000c*/ 	.byte	0x04, 0x11
        /*000e*/ 	.short	(.L_17 - .L_16)
	.align		4
.L_16:
        /*0010*/ 	.word	index@(_ZN7cutlass13device_kernelINS_4gemm6kernel13GemmUniversalIN4cute5tupleIJiiiiEEENS1_10collective13CollectiveMmaINS1_34MainloopSm90TmaGmmaWarpSpecializedILi28ENS5_IJNS4_1CILi1EEESB_SB_EEENS1_32KernelTmaWarpSpecializedPingpongEEENS5_IJNSA_ILi64EEESF_SF_EEEaNS5_IJlSB_lEEEaSH_NS4_8TiledMMAINS4_8MMA_AtomIJNS4_4SM904GMMA26MMA_64x64x32_S32S8S8_SS_TNEEEENS4_6LayoutISC_NS5_IJNSA_ILi0EEESP_SP_EEEEENS5_IJNS4_10UnderscoreESS_SS_EEEEENS4_13SM90_TMA_LOADENS4_14ComposedLayoutINS4_7SwizzleILi2ELi4ELi3EEENS4_18smem_ptr_flag_bitsILi8EEENSO_INS5_IJNSA_ILi8EEESF_EEENS5_IJSF_SB_EEEEEEEvNS4_8identityESV_S15_vS16_EENS_8epilogue10collective6detail29Sm90TmaWarpSpecializedAdapterINS19_15DefaultEpilogueIaSH_SH_NS18_6thread17LinearCombinationIaLi1EiiLNS1D_9ScaleType4KindE0ELNS_15FloatRoundStyleE2EaEENS1_15EpilogueDefaultEEEEEvvEEEEvNT_6ParamsE)
        /*0014*/ 	.word	0x00000008


	//----- nvinfo : EIATTR_MIN_STACK_SIZE
	.align		4
.L_17:
        /*0018*/ 	.byte	0x04, 0x12
        /*001a*/ 	.short	(.L_19 - .L_18)
	.align		4
.L_18:
        /*001c*/ 	.word	index@(_ZN7cutlass13device_kernelINS_4gemm6kernel13GemmUniversalIN4cute5tupleIJiiiiEEENS1_10collective13CollectiveMmaINS1_34MainloopSm90TmaGmmaWarpSpecializedILi28ENS5_IJNS4_1CILi1EEESB_SB_EEENS1_32KernelTmaWarpSpecializedPingpongEEENS5_IJNSA_ILi64EEESF_SF_EEEaNS5_IJlSB_lEEEaSH_NS4_8TiledMMAINS4_8MMA_AtomIJNS4_4SM904GMMA26MMA_64x64x32_S32S8S8_SS_TNEEEENS4_6LayoutISC_NS5_IJNSA_ILi0EEESP_SP_EEEEENS5_IJNS4_10UnderscoreESS_SS_EEEEENS4_13SM90_TMA_LOADENS4_14ComposedLayoutINS4_7SwizzleILi2ELi4ELi3EEENS4_18smem_ptr_flag_bitsILi8EEENSO_INS5_IJNSA_ILi8EEESF_EEENS5_IJSF_SB_EEEEEEEvNS4_8identityESV_S15_vS16_EENS_8epilogue10collective6detail29Sm90TmaWarpSpecializedAdapterINS19_15DefaultEpilogueIaSH_SH_NS18_6thread17LinearCombinationIaLi1EiiLNS1D_9ScaleType4KindE0ELNS_15FloatRoundStyleE2EaEENS1_15EpilogueDefaultEEEEEvvEEEEvNT_6ParamsE)
        /*0020*/ 	.word	0x00000008
.L_19:


//--------------------- .nv.compat                --------------------------
	.section	.nv.compat,"",@"SHT_CUDA_COMPAT_INFO"
	.align	4
        /*0000*/ 	.byte	0x02, 0x09, 0x01, 0x00, 0x02, 0x02, 0x04, 0x00, 0x02, 0x05, 0x05, 0x00, 0x03, 0x07, 0x01, 0x01
        /*0010*/ 	.byte	0x02, 0x03, 0x01, 0x00, 0x02, 0x06, 0x01, 0x00, 0x04, 0x0b, 0x08, 0x00, 0x00, 0x00, 0x00, 0x00
        /*0020*/ 	.byte	0x00, 0x00, 0x00, 0x00


//--------------------- .nv.info._ZN7cutlass13device_kernelINS_4gemm6kernel13GemmUniversalIN4cute5tupleIJiiiiEEENS1_10collective13CollectiveMmaINS1_34MainloopSm90TmaGmmaWarpSpecializedILi28ENS5_IJNS4_1CILi1EEESB_SB_EEENS1_32KernelTmaWarpSpecializedPingpongEEENS5_IJNSA_ILi64EEESF_SF_EEEaNS5_IJlSB_lEEEaSH_NS4_8TiledMMAINS4_8MMA_AtomIJNS4_4SM904GMMA26MMA_64x64x32_S32S8S8_SS_TNEEEENS4_6LayoutISC_NS5_IJNSA_ILi0EEESP_SP_EEEEENS5_IJNS4_10UnderscoreESS_SS_EEEEENS4_13SM90_TMA_LOADENS4_14ComposedLayoutINS4_7SwizzleILi2ELi4ELi3EEENS4_18smem_ptr_flag_bitsILi8EEENSO_INS5_IJNSA_ILi8EEESF_EEENS5_IJSF_SB_EEEEEEEvNS4_8identityESV_S15_vS16_EENS_8epilogue10collective6detail29Sm90TmaWarpSpecializedAdapterINS19_15DefaultEpilogueIaSH_SH_NS18_6thread17LinearCombinationIaLi1EiiLNS1D_9ScaleType4KindE0ELNS_15FloatRoundStyleE2EaEENS1_15EpilogueDefaultEEEEEvvEEEEvNT_6ParamsE --------------------------
	.section	.nv.info._ZN7cutlass13device_kernelINS_4gemm6kernel13GemmUniversalIN4cute5tupleIJiiiiEEENS1_10collective13CollectiveMmaINS1_34MainloopSm90TmaGmmaWarpSpecializedILi28ENS5_IJNS4_1CILi1EEESB_SB_EEENS1_32KernelTmaWarpSpecializedPingpongEEENS5_IJNSA_ILi64EEESF_SF_EEEaNS5_IJlSB_lEEEaSH_NS4_8TiledMMAINS4_8MMA_AtomIJNS4_4SM904GMMA26MMA_64x64x32_S32S8S8_SS_TNEEEENS4_6LayoutISC_NS5_IJNSA_ILi0EEESP_SP_EEEEENS5_IJNS4_10UnderscoreESS_SS_EEEEENS4_13SM90_TMA_LOADENS4_14ComposedLayoutINS4_7SwizzleILi2ELi4ELi3EEENS4_18smem_ptr_flag_bitsILi8EEENSO_INS5_IJNSA_ILi8EEESF_EEENS5_IJSF_SB_EEEEEEEvNS4_8identityESV_S15_vS16_EENS_8epilogue10collective6detail29Sm90TmaWarpSpecializedAdapterINS19_15DefaultEpilogueIaSH_SH_NS18_6thread17LinearCombinationIaLi1EiiLNS1D_9ScaleType4KindE0ELNS_15FloatRoundStyleE2EaEENS1_15EpilogueDefaultEEEEEvvEEEEvNT_6ParamsE,"",@"SHT_CUDA_INFO"
	.sectionflags	@""
	.align	4


	//----- nvinfo : EIATTR_CUDA_API_VERSION
	.align		4
        /*0000*/ 	.byte	0x04, 0x37
        /*0002*/ 	.short	(.L_21 - .L_20)
.L_20:
        /*0004*/ 	.word	0x00000082


	//----- nvinfo : EIATTR_KPARAM_INFO
	.align		4
.L_21:
        /*0008*/ 	.byte	0x04, 0x17
        /*000a*/ 	.short	(.L_23 - .L_22)
.L_22:
        /*000c*/ 	.word	0x00000000
        /*0010*/ 	.short	0x0000
        /*0012*/ 	.short	0x0070
        /*0014*/ 	.byte	0x00, 0xf0, 0x01, 0x10


	//----- nvinfo : EIATTR_SPARSE_MMA_MASK
	.align		4
.L_23:
        /*0018*/ 	.byte	0x03, 0x50
        /*001a*/ 	.short	0x0000


	//----- nvinfo : EIATTR_MAXREG_COUNT
	.align		4
        /*001c*/ 	.byte	0x03, 0x1b
        /*001e*/ 	.short	0x00a8


	//----- nvinfo : EIATTR_NUM_BARRIERS
	.align		4
        /*0020*/ 	.byte	0x02, 0x4c
        /*0022*/ 	.byte	0x01
	.zero		1


	//----- nvinfo : EIATTR_EXTERNS
	.align		4
        /*0024*/ 	.byte	0x04, 0x0f
        /*0026*/ 	.short	(.L_25 - .L_24)


	//   ....[0]....
	.align		4
.L_24:
        /*0028*/ 	.word	index@(__assertfail)


	//----- nvinfo : EIATTR_ANNOTATIONS
	.align		4
.L_25:
        /*002c*/ 	.byte	0x04, 0x55
        /*002e*/ 	.short	(.L_27 - .L_26)


	//   ....[0]....
.L_26:
        /*0030*/ 	.word	0x00000001
        /*0034*/ 	.byte	0x00, 0x0e, 0x00, 0x00, 0x01, 0x00, 0x00, 0x00, 0xe0, 0x3d, 0x00, 0x00, 0x01, 0x00, 0x00, 0x00
        /*0044*/ 	.byte	0xd0, 0x49, 0x00, 0x00


	//----- nvinfo : EIATTR_MERCURY_ISA_VERSION
	.align		4
.L_27:
        /*0048*/ 	.byte	0x03, 0x5f
        /*004a*/ 	.short	0x0101


	//----- nvinfo : EIATTR_INT_WARP_WIDE_INSTR_OFFSETS
	.align		4
        /*004c*/ 	.byte	0x04, 0x31
        /*004e*/ 	.short	(.L_29 - .L_28)


	//   ....[0]....
.L_28:
        /*0050*/ 	.word	0x00000710


	//   ....[1]....
        /*0054*/ 	.word	0x00000730


	//   ....[2]....
        /*0058*/ 	.word	0x000007b0


	//   ....[3]....
        /*005c*/ 	.word	0x000007c0


	//   ....[4]....
        /*0060*/ 	.word	0x000007d0


	//   ....[5]....
        /*0064*/ 	.word	0x000007f0


	//   ....[6]....
        /*0068*/ 	.word	0x00000880


	//   ....[7]....
        /*006c*/ 	.word	0x000008a0


	//----- nvinfo : EIATTR_COOP_GROUP_MASK_REGIDS
	.align		4
.L_29:
        /*0070*/ 	.byte	0x04, 0x29
        /*0072*/ 	.short	(.L_31 - .L_30)


	//   ....[0]....
.L_30:
        /*0074*/ 	.word	0xffffffff


	//   ....[1]....
        /*0078*/ 	.word	0xffffffff


	//   ....[2]....
        /*007c*/ 	.word	0xffffffff


	//   ....[3]....
        /*0080*/ 	.word	0xffffffff


	//   ....[4]....
        /*0084*/ 	.word	0xffffffff


	//   ....[5]....
        /*0088*/ 	.word	0xffffffff


	//----- nvinfo : EIATTR_COOP_GROUP_INSTR_OFFSETS
	.align		4
.L_31:
        /*008c*/ 	.byte	0x04, 0x28
        /*008e*/ 	.short	(.L_33 - .L_32)


	//   ....[0]....
.L_32:
        /*0090*/ 	.word	0x00000070


	//   ....[1]....
        /*0094*/ 	.word	0x00000080


	//   ....[2]....
        /*0098*/ 	.word	0x00000140


	//   ....[3]....
        /*009c*/ 	.word	0x00000600


	//   ....[4]....
        /*00a0*/ 	.word	0x00000640


	//   ....[5]....
        /*00a4*/ 	.word	0x00000690


	//----- nvinfo : EIATTR_REG_RECONFIG
	.align		4
.L_33:
        /*00a8*/ 	.byte	0x01, 0x54
	.zero		2


	//----- nvinfo : EIATTR_SYSCALL_OFFSETS
	.align		4
        /*00ac*/ 	.byte	0x04, 0x46
        /*00ae*/ 	.short	(.L_35 - .L_34)


	//   ....[0]....
.L_34:
        /*00b0*/ 	.word	0x00001920


	//----- nvinfo : EIATTR_MBARRIER_INSTR_OFFSETS
	.align		4
.L_35:
        /*00b4*/ 	.byte	0x04, 0x39
        /*00b6*/ 	.short	(.L_37 - .L_36)


	//   ....[0]....
.L_36:
        /*00b8*/ 	.word	0x00000260
        /*00bc*/ 	.word	0x000000ff
        /*00c0*/ 	.word	0x00000000
        /*00c4*/ 	.short	0x0100
        /*00c6*/ 	.byte	0x08
	.zero		1


	//   ....[1]....
        /*00c8*/ 	.word	0x00000270
        /*00cc*/ 	.word	0x000000ff
        /*00d0*/ 	.word	0x000000e0
        /*00d4*/ 	.short	0x0100
        /*00d6*/ 	.byte	0x08
	.zero		1


	//   ....[2]....
        /*00d8*/ 	.word	0x00000280
        /*00dc*/ 	.word	0x000000ff
        /*00e0*/ 	.word	0x00000008
        /*00e4*/ 	.short	0x0100
        /*00e6*/ 	.byte	0x08
	.zero		1


	//   ....[3]....
        /*00e8*/ 	.word	0x00000290
        /*00ec*/ 	.word	0x000000ff
        /*00f0*/ 	.word	0x000000e8
        /*00f4*/ 	.short	0x0100
        /*00f6*/ 	.byte	0x08
	.zero		1


	//   ....[4]....
        /*00f8*/ 	.word	0x000002a0
        /*00fc*/ 	.word	0x000000ff
        /*0100*/ 	.word	0x00000010
        /*0104*/ 	.short	0x0100
        /*0106*/ 	.byte	0x08
	.zero		1


	//   ....[5]....
        /*0108*/ 	.word	0x000002b0
        /*010c*/ 	.word	0x000000ff
        /*0110*/ 	.word	0x000000f0
        /*0114*/ 	.short	0x0100
        /*0116*/ 	.byte	0x08
	.zero		1


	//   ....[6]....
        /*0118*/ 	.word	0x000002c0
        /*011c*/ 	.word	0x000000ff
        /*0120*/ 	.word	0x00000018
        /*0124*/ 	.short	0x0100
        /*0126*/ 	.byte	0x08
	.zero		1


	//   ....[7]....
        /*0128*/ 	.word	0x000002d0
        /*012c*/ 	.word	0x000000ff
        /*0130*/ 	.word	0x000000f8
        /*0134*/ 	.short	0x0100
        /*0136*/ 	.byte	0x08
	.zero		1


	//   ....[8]....
        /*0138*/ 	.word	0x000002e0
        /*013c*/ 	.word	0x000000ff
        /*0140*/ 	.word	0x00000020
        /*0144*/ 	.short	0x0100
        /*0146*/ 	.byte	0x08
	.zero		1


	//   ....[9]....
        /*0148*/ 	.word	0x000002f0
        /*014c*/ 	.word	0x000000ff
        /*0150*/ 	.word	0x00000100
        /*0154*/ 	.short	0x0100
        /*0156*/ 	.byte	0x08
	.zero		1


	//   ....[10]....
        /*0158*/ 	.word	0x00000300
        /*015c*/ 	.word	0x000000ff
        /*0160*/ 	.word	0x00000028
        /*0164*/ 	.short	0x0100
        /*0166*/ 	.byte	0x08
	.zero		1


	//   ....[11]....
        /*0168*/ 	.word	0x00000310
        /*016c*/ 	.word	0x000000ff
        /*0170*/ 	.word	0x00000108
        /*0174*/ 	.short	0x0100
        /*0176*/ 	.byte	0x08
	.zero		1


	//   ....[12]....
        /*0178*/ 	.word	0x00000320
        /*017c*/ 	.word	0x000000ff
        /*0180*/ 	.word	0x00000030
        /*0184*/ 	.short	0x0100
        /*0186*/ 	.byte	0x08
	.zero		1


	//   ....[13]....
        /*0188*/ 	.word	0x00000330
        /*018c*/ 	.word	0x000000ff
        /*0190*/ 	.word	0x00000110
        /*0194*/ 	.short	0x0100
        /*0196*/ 	.byte	0x08
	.zero		1


	//   ....[14]....
        /*0198*/ 	.word	0x00000340
        /*019c*/ 	.word	0x000000ff
        /*01a0*/ 	.word	0x00000038
        /*01a4*/ 	.short	0x0100
        /*01a6*/ 	.byte	0x08
	.zero		1


	//   ....[15]....
        /*01a8*/ 	.word	0x00000350
        /*01ac*/ 	.word	0x000000ff
        /*01b0*/ 	.word	0x00000118
        /*01b4*/ 	.short	0x0100
        /*01b6*/ 	.byte	0x08
	.zero		1


	//   ....[16]....
        /*01b8*/ 	.word	0x00000360
        /*01bc*/ 	.word	0x000000ff
        /*01c0*/ 	.word	0x00000040
        /*01c4*/ 	.short	0x0100
        /*01c6*/ 	.byte	0x08
	.zero		1


	//   ....[17]....
        /*01c8*/ 	.word	0x00000370
        /*01cc*/ 	.word	0x000000ff
        /*01d0*/ 	.word	0x00000120
        /*01d4*/ 	.short	0x0100
        /*01d6*/ 	.byte	0x08
	.zero		1


	//   ....[18]....
        /*01d8*/ 	.word	0x00000380
        /*01dc*/ 	.word	0x000000ff
        /*01e0*/ 	.word	0x00000048
        /*01e4*/ 	.short	0x0100
        /*01e6*/ 	.byte	0x08
	.zero		1


	//   ....[19]....
        /*01e8*/ 	.word	0x00000390
        /*01ec*/ 	.word	0x000000ff
        /*01f0*/ 	.word	0x00000128
        /*01f4*/ 	.short	0x0100
        /*01f6*/ 	.byte	0x08
	.zero		1


	//   ....[20]....
        /*01f8*/ 	.word	0x000003a0
        /*01fc*/ 	.word	0x000000ff
        /*0200*/ 	.word	0x00000050
        /*0204*/ 	.short	0x0100
        /*0206*/ 	.byte	0x08
	.zero		1


	//   ....[21]....
        /*0208*/ 	.word	0x000003b0
        /*020c*/ 	.word	0x000000ff
        /*0210*/ 	.word	0x00000130
        /*0214*/ 	.short	0x0100
        /*0216*/ 	.byte	0x08
	.zero		1


	//   ....[22]....
        /*0218*/ 	.word	0x000003c0
        /*021c*/ 	.word	0x000000ff
        /*0220*/ 	.word	0x00000058
        /*0224*/ 	.short	0x0100
        /*0226*/ 	.byte	0x08
	.zero		1


	//   ....[23]....
        /*0228*/ 	.word	0x000003d0
        /*022c*/ 	.word	0x000000ff
        /*0230*/ 	.word	0x00000138
        /*0234*/ 	.short	0x0100
        /*0236*/ 	.byte	0x08
	.zero		1


	//   ....[24]....
        /*0238*/ 	.word	0x000003e0
        /*023c*/ 	.word	0x000000ff
        /*0240*/ 	.word	0x00000060
        /*0244*/ 	.short	0x0100
        /*0246*/ 	.byte	0x08
	.zero		1


	//   ....[25]....
        /*0248*/ 	.word	0x000003f0
        /*024c*/ 	.word	0x000000ff
        /*0250*/ 	.word	0x00000140
        /*0254*/ 	.short	0x0100
        /*0256*/ 	.byte	0x08
	.zero		1


	//   ....[26]....
        /*0258*/ 	.word	0x00000400
        /*025c*/ 	.word	0x000000ff
        /*0260*/ 	.word	0x00000068
        /*0264*/ 	.short	0x0100
        /*0266*/ 	.byte	0x08
	.zero		1


	//   ....[27]....
        /*0268*/ 	.word	0x00000410
        /*026c*/ 	.word	0x000000ff
        /*0270*/ 	.word	0x00000148
        /*0274*/ 	.short	0x0100
        /*0276*/ 	.byte	0x08
	.zero		1


	//   ....[28]....
        /*0278*/ 	.word	0x00000420
        /*027c*/ 	.word	0x000000ff
        /*0280*/ 	.word	0x00000070
        /*0284*/ 	.short	0x0100
        /*0286*/ 	.byte	0x08
	.zero		1


	//   ....[29]....
        /*0288*/ 	.word	0x00000430
        /*028c*/ 	.word	0x000000ff
        /*0290*/ 	.word	0x00000150
        /*0294*/ 	.short	0x0100
        /*0296*/ 	.byte	0x08
	.zero		1


	//   ....[30]....
        /*0298*/ 	.word	0x00000440
        /*029c*/ 	.word	0x000000ff
        /*02a0*/ 	.word	0x00000078
        /*02a4*/ 	.short	0x0100
        /*02a6*/ 	.byte	0x08
	.zero		1


	//   ....[31]....
        /*02a8*/ 	.word	0x00000450
        /*02ac*/ 	.word	0x000000ff
        /*02b0*/ 	.word	0x00000158
        /*02b4*/ 	.short	0x0100
        /*02b6*/ 	.byte	0x08
	.zero		1


	//   ....[32]....
        /*02b8*/ 	.word	0x00000460
        /*02bc*/ 	.word	0x000000ff
        /*02c0*/ 	.word	0x00000080
        /*02c4*/ 	.short	0x0100
        /*02c6*/ 	.byte	0x08
	.zero		1


	//   ....[33]....
        /*02c8*/ 	.word	0x00000470
        /*02cc*/ 	.word	0x000000ff
        /*02d0*/ 	.word	0x00000160
        /*02d4*/ 	.short	0x0100
        /*02d6*/ 	.byte	0x08
	.zero		1


	//   ....[34]....
        /*02d8*/ 	.word	0x00000480
        /*02dc*/ 	.word	0x000000ff
        /*02e0*/ 	.word	0x00000088
        /*02e4*/ 	.short	0x0100
        /*02e6*/ 	.byte	0x08
	.zero		1


	//   ....[35]....
        /*02e8*/ 	.word	0x00000490
        /*02ec*/ 	.word	0x000000ff
        /*02f0*/ 	.word	0x00000168
        /*02f4*/ 	.short	0x0100
        /*02f6*/ 	.byte	0x08
	.zero		1


	//   ....[36]....
        /*02f8*/ 	.word	0x000004a0
        /*02fc*/ 	.word	0x000000ff
        /*0300*/ 	.word	0x00000090
        /*0304*/ 	.short	0x0100
        /*0306*/ 	.byte	0x08
	.zero		1


	//   ....[37]....
        /*0308*/ 	.word	0x000004b0
        /*030c*/ 	.word	0x000000ff
        /*0310*/ 	.word	0x00000170
        /*0314*/ 	.short	0x0100
        /*0316*/ 	.byte	0x08
	.zero		1


	//   ....[38]....
        /*0318*/ 	.word	0x000004c0
        /*031c*/ 	.word	0x000000ff
        /*0320*/ 	.word	0x00000098
        /*0324*/ 	.short	0x0100
        /*0326*/ 	.byte	0x08
	.zero		1


	//   ....[39]....
        /*0328*/ 	.word	0x000004d0
        /*032c*/ 	.word	0x000000ff
        /*0330*/ 	.word	0x00000178
        /*0334*/ 	.short	0x0100
        /*0336*/ 	.byte	0x08
	.zero		1


	//   ....[40]....
        /*0338*/ 	.word	0x000004e0
        /*033c*/ 	.word	0x000000ff
        /*0340*/ 	.word	0x000000a0
        /*0344*/ 	.short	0x0100
        /*0346*/ 	.byte	0x08
	.zero		1


	//   ....[41]....
        /*0348*/ 	.word	0x000004f0
        /*034c*/ 	.word	0x000000ff
        /*0350*/ 	.word	0x00000180
        /*0354*/ 	.short	0x0100
        /*0356*/ 	.byte	0x08
	.zero		1


	//   ....[42]....
        /*0358*/ 	.word	0x00000500
        /*035c*/ 	.word	0x000000ff
        /*0360*/ 	.word	0x000000a8
        /*0364*/ 	.short	0x0100
        /*0366*/ 	.byte	0x08
	.zero		1


	//   ....[43]....
        /*0368*/ 	.word	0x00000510
        /*036c*/ 	.word	0x000000ff
        /*0370*/ 	.word	0x00000188
        /*0374*/ 	.short	0x0100
        /*0376*/ 	.byte	0x08
	.zero		1


	//   ....[44]....
        /*0378*/ 	.word	0x00000520
        /*037c*/ 	.word	0x000000ff
        /*0380*/ 	.word	0x000000b0
        /*0384*/ 	.short	0x0100
        /*0386*/ 	.byte	0x08
	.zero		1


	//   ....[45]....
        /*0388*/ 	.word	0x00000530
        /*038c*/ 	.word	0x000000ff
        /*0390*/ 	.word	0x00000190
        /*0394*/ 	.short	0x0100
        /*0396*/ 	.byte	0x08
	.zero		1


	//   ....[46]....
        /*0398*/ 	.word	0x00000540
        /*039c*/ 	.word	0x000000ff
        /*03a0*/ 	.word	0x000000b8
        /*03a4*/ 	.short	0x0100
        /*03a6*/ 	.byte	0x08
	.zero		1


	//   ....[47]....
        /*03a8*/ 	.word	0x00000550
        /*03ac*/ 	.word	0x000000ff
        /*03b0*/ 	.word	0x00000198
        /*03b4*/ 	.short	0x0100
        /*03b6*/ 	.byte	0x08
	.zero		1


	//   ....[48]....
        /*03b8*/ 	.word	0x00000560
        /*03bc*/ 	.word	0x000000ff
        /*03c0*/ 	.word	0x000000c0
        /*03c4*/ 	.short	0x0100
        /*03c6*/ 	.byte	0x08
	.zero		1


	//   ....[49]....
        /*03c8*/ 	.word	0x00000570
        /*03cc*/ 	.word	0x000000ff
        /*03d0*/ 	.word	0x000001a0
        /*03d4*/ 	.short	0x0100
        /*03d6*/ 	.byte	0x08
	.zero		1


	//   ....[50]....
        /*03d8*/ 	.word	0x00000580
        /*03dc*/ 	.word	0x000000ff
        /*03e0*/ 	.word	0x000000c8
        /*03e4*/ 	.short	0x0100
        /*03e6*/ 	.byte	0x08
	.zero		1


	//   ....[51]....
        /*03e8*/ 	.word	0x00000590
        /*03ec*/ 	.word	0x000000ff
        /*03f0*/ 	.word	0x000001a8
        /*03f4*/ 	.short	0x0100
        /*03f6*/ 	.byte	0x08
	.zero		1


	//   ....[52]....
        /*03f8*/ 	.word	0x000005a0
        /*03fc*/ 	.word	0x000000ff
        /*0400*/ 	.word	0x000000d0
        /*0404*/ 	.short	0x0100
        /*0406*/ 	.byte	0x08
	.zero		1


	//   ....[53]....
        /*0408*/ 	.word	0x000005b0
        /*040c*/ 	.word	0x000000ff
        /*0410*/ 	.word	0x000001b0
        /*0414*/ 	.short	0x0100
        /*0416*/ 	.byte	0x08
	.zero		1


	//   ....[54]....
        /*0418*/ 	.word	0x000005c0
        /*041c*/ 	.word	0x000000ff
        /*0420*/ 	.word	0x000000d8
        /*0424*/ 	.short	0x0100
        /*0426*/ 	.byte	0x08
	.zero		1


	//   ....[55]....
        /*0428*/ 	.word	0x000005d0
        /*042c*/ 	.word	0x000000ff
        /*0430*/ 	.word	0x000001b8
        /*0434*/ 	.short	0x0100
        /*0436*/ 	.byte	0x08
	.zero		1


	//   ....[56]....
        /*0438*/ 	.word	0x000008e0
        /*043c*/ 	.word	0x000000ff
        /*0440*/ 	.word	0x000001f0
        /*0444*/ 	.short	0x0100
        /*0446*/ 	.byte	0x08
	.zero		1


	//   ....[57]....
        /*0448*/ 	.word	0x00000950
        /*044c*/ 	.word	0x000000ff
        /*0450*/ 	.word	0x000001f8
        /*0454*/ 	.short	0x0100
        /*0456*/ 	.byte	0x08
	.zero		1


	//   ....[58]....
        /*0458*/ 	.word	0x00000970
        /*045c*/ 	.word	0x000000ff
        /*0460*/ 	.word	0x000001d0
        /*0464*/ 	.short	0x0100
        /*0466*/ 	.byte	0x09
	.zero		1


	//   ....[59]....
        /*0468*/ 	.word	0x00000980
        /*046c*/ 	.word	0x000000ff
        /*0470*/ 	.word	0x000001d8
        /*0474*/ 	.short	0x0100
        /*0476*/ 	.byte	0x09
	.zero		1


	//   ....[60]....
        /*0478*/ 	.word	0x00000990
        /*047c*/ 	.word	0x000000ff
        /*0480*/ 	.word	0x000001e0
        /*0484*/ 	.short	0x0100
        /*0486*/ 	.byte	0x09
	.zero		1


	//   ....[61]....
        /*0488*/ 	.word	0x000009a0
        /*048c*/ 	.word	0x000000ff
        /*0490*/ 	.word	0x000001e8
        /*0494*/ 	.short	0x0100
        /*0496*/ 	.byte	0x09
	.zero		1


	//   ....[62]....
        /*0498*/ 	.word	0x00001800
        /*049c*/ 	.word	0x0000003d
        /*04a0*/ 	.word	0x00000000
        /*04a4*/ 	.short	0x010a
        /*04a6*/ 	.byte	0x2a
	.zero		1


	//   ....[63]....
        /*04a8*/ 	.word	0x000019b0
        /*04ac*/ 	.word	0x00000003
        /*04b0*/ 	.word	0x00000000
        /*04b4*/ 	.short	0x010a
        /*04b6*/ 	.byte	0x3f
	.zero		1


	//   ....[64]....
        /*04b8*/ 	.word	0x000019f0
        /*04bc*/ 	.word	0x00000003
        /*04c0*/ 	.word	0x00000000
        /*04c4*/ 	.short	0x010a
        /*04c6*/ 	.byte	0x3f
	.zero		1


	//   ....[65]....
        /*04c8*/ 	.word	0x00001bf0
        /*04cc*/ 	.word	0x000000ff
        /*04d0*/ 	.word	0x00000000
        /*04d4*/ 	.short	0x010a
        /*04d6*/ 	.byte	0x04
	.zero		1


	//   ....[66]....
        /*04d8*/ 	.word	0x00001c30
        /*04dc*/ 	.word	0x000000ff
        /*04e0*/ 	.word	0x00000000
        /*04e4*/ 	.short	0x010a
        /*04e6*/ 	.byte	0x04
	.zero		1


	//   ....[67]....
        /*04e8*/ 	.word	0x00001d90
        /*04ec*/ 	.word	0x000000ff
        /*04f0*/ 	.word	0x00000000
        /*04f4*/ 	.short	0x0101
        /*04f6*/ 	.byte	0x04
	.zero		1


	//   ....[68]....
        /*04f8*/ 	.word	0x00001e80
        /*04fc*/ 	.word	0x0000003e
        /*0500*/ 	.word	0x00000000
        /*0504*/ 	.short	0x0101
        /*0506*/ 	.byte	0x2f
	.zero		1


	//   ....[69]....
        /*0508*/ 	.word	0x00001f50
        /*050c*/ 	.word	0x000000ff
        /*0510*/ 	.word	0x00000000
        /*0514*/ 	.short	0x0101
        /*0516*/ 	.byte	0x04
	.zero		1


	//   ....[70]....
        /*0518*/ 	.word	0x00002000
        /*051c*/ 	.word	0x0000003d
        /*0520*/ 	.word	0x00000010
        /*0524*/ 	.short	0x010a
        /*0526*/ 	.byte	0x2a
	.zero		1


	//   ....[71]....
        /*0528*/ 	.word	0x00003e00
        /*052c*/ 	.word	0x00000040
        /*0530*/ 	.word	0x00000000
        /*0534*/ 	.short	0x0101
        /*0536*/ 	.byte	0x2f
	.zero		1


	//   ....[72]....
        /*0538*/ 	.word	0x00004760
        /*053c*/ 	.word	0x0000000a
        /*0540*/ 	.word	0x000000e0
        /*0544*/ 	.short	0x010a
        /*0546*/ 	.byte	0x3f
	.zero		1


	//   ....[73]....
        /*0548*/ 	.word	0x00004af0
        /*054c*/ 	.word	0x00000002
        /*0550*/ 	.word	0x000001f8
        /*0554*/ 	.short	0x0101
        /*0556*/ 	.byte	0x3f
	.zero		1


	//   ....[74]....
        /*0558*/ 	.word	0x00005260
        /*055c*/ 	.word	0x00000007
        /*0560*/ 	.word	0x00000000
        /*0564*/ 	.short	0x010a
        /*0566*/ 	.byte	0x3f
	.zero		1


	//   ....[75]....
        /*0568*/ 	.word	0x000052e0
        /*056c*/ 	.word	0x00000009
        /*0570*/ 	.word	0x00000000
        /*0574*/ 	.short	0x010a
        /*0576*/ 	.byte	0x3f
	.zero		1


	//   ....[76]....
        /*0578*/ 	.word	0x00005370
        /*057c*/ 	.word	0x00000006
        /*0580*/ 	.word	0x00000000
        /*0584*/ 	.short	0x010a
        /*0586*/ 	.byte	0x3f
	.zero		1


	//   ....[77]....
        /*0588*/ 	.word	0x00005400
        /*058c*/ 	.word	0x00000009
        /*0590*/ 	.word	0x00000000
        /*0594*/ 	.short	0x010a
        /*0596*/ 	.byte	0x3f
	.zero		1


	//   ....[78]....
        /*0598*/ 	.word	0x00005490
        /*059c*/ 	.word	0x00000006
        /*05a0*/ 	.word	0x00000000
        /*05a4*/ 	.short	0x010a
        /*05a6*/ 	.byte	0x3f
	.zero		1


	//   ....[79]....
        /*05a8*/ 	.word	0x00005520
        /*05ac*/ 	.word	0x00000009
        /*05b0*/ 	.word	0x00000000
        /*05b4*/ 	.short	0x010a
        /*05b6*/ 	.byte	0x3f
	.zero		1


	//   ....[80]....
        /*05b8*/ 	.word	0x000055b0
        /*05bc*/ 	.word	0x00000006
        /*05c0*/ 	.word	0x00000000
        /*05c4*/ 	.short	0x010a
        /*05c6*/ 	.byte	0x3f
	.zero		1


	//   ....[81]....
        /*05c8*/ 	.word	0x00005640
        /*05cc*/ 	.word	0x00000009
        /*05d0*/ 	.word	0x00000000
        /*05d4*/ 	.short	0x010a
        /*05d6*/ 	.byte	0x3f
	.zero		1


	//   ....[82]....
        /*05d8*/ 	.word	0x000056d0
        /*05dc*/ 	.word	0x00000006
        /*05e0*/ 	.word	0x00000000
        /*05e4*/ 	.short	0x010a
        /*05e6*/ 	.byte	0x3f
	.zero		1


	//   ....[83]....
        /*05e8*/ 	.word	0x00005760
        /*05ec*/ 	.word	0x00000009
        /*05f0*/ 	.word	0x00000000
        /*05f4*/ 	.short	0x010a
        /*05f6*/ 	.byte	0x3f
	.zero		1


	//   ....[84]....
        /*05f8*/ 	.word	0x000057f0
        /*05fc*/ 	.word	0x00000006
        /*0600*/ 	.word	0x00000000
        /*0604*/ 	.short	0x010a
        /*0606*/ 	.byte	0x3f
	.zero		1


	//   ....[85]....
        /*0608*/ 	.word	0x00005880
        /*060c*/ 	.word	0x00000009
        /*0610*/ 	.word	0x00000000
        /*0614*/ 	.short	0x010a
        /*0616*/ 	.byte	0x3f
	.zero		1


	//   ....[86]....
        /*0618*/ 	.word	0x00005910
        /*061c*/ 	.word	0x00000006
        /*0620*/ 	.word	0x00000000
        /*0624*/ 	.short	0x010a
        /*0626*/ 	.byte	0x3f
	.zero		1


	//   ....[87]....
        /*0628*/ 	.word	0x000059a0
        /*062c*/ 	.word	0x00000009
        /*0630*/ 	.word	0x00000000
        /*0634*/ 	.short	0x010a
        /*0636*/ 	.byte	0x3f
	.zero		1


	//   ....[88]....
        /*0638*/ 	.word	0x00005a30
        /*063c*/ 	.word	0x00000006
        /*0640*/ 	.word	0x00000000
        /*0644*/ 	.short	0x010a
        /*0646*/ 	.byte	0x3f
	.zero		1


	//   ....[89]....
        /*0648*/ 	.word	0x00005ac0
        /*064c*/ 	.word	0x00000009
        /*0650*/ 	.word	0x00000000
        /*0654*/ 	.short	0x010a
        /*0656*/ 	.byte	0x3f
	.zero		1


	//   ....[90]....
        /*0658*/ 	.word	0x00005b50
        /*065c*/ 	.word	0x00000006
        /*0660*/ 	.word	0x00000000
        /*0664*/ 	.short	0x010a
        /*0666*/ 	.byte	0x3f
	.zero		1


	//   ....[91]....
        /*0668*/ 	.word	0x00005be0
        /*066c*/ 	.word	0x00000009
        /*0670*/ 	.word	0x00000000
        /*0674*/ 	.short	0x010a
        /*0676*/ 	.byte	0x3f
	.zero		1


	//   ....[92]....
        /*0678*/ 	.word	0x00005c70
        /*067c*/ 	.word	0x00000006
        /*0680*/ 	.word	0x00000000
        /*0684*/ 	.short	0x010a
        /*0686*/ 	.byte	0x3f
	.zero		1


	//   ....[93]....
        /*0688*/ 	.word	0x00005d00
        /*068c*/ 	.word	0x00000009
        /*0690*/ 	.word	0x00000000
        /*0694*/ 	.short	0x010a
        /*0696*/ 	.byte	0x3f
	.zero		1


	//   ....[94]....
        /*0698*/ 	.word	0x00005d90
        /*069c*/ 	.word	0x00000006
        /*06a0*/ 	.word	0x00000000
        /*06a4*/ 	.short	0x010a
        /*06a6*/ 	.byte	0x3f
	.zero		1


	//   ....[95]....
        /*06a8*/ 	.word	0x00005e20
        /*06ac*/ 	.word	0x00000009
        /*06b0*/ 	.word	0x00000000
        /*06b4*/ 	.short	0x010a
        /*06b6*/ 	.byte	0x3f
	.zero		1


	//   ....[96]....
        /*06b8*/ 	.word	0x00005eb0
        /*06bc*/ 	.word	0x00000006
        /*06c0*/ 	.word	0x00000000
        /*06c4*/ 	.short	0x010a
        /*06c6*/ 	.byte	0x3f
	.zero		1


	//   ....[97]....
        /*06c8*/ 	.word	0x00005f40
        /*06cc*/ 	.word	0x00000009
        /*06d0*/ 	.word	0x00000000
        /*06d4*/ 	.short	0x010a
        /*06d6*/ 	.byte	0x3f
	.zero		1


	//   ....[98]....
        /*06d8*/ 	.word	0x00005fd0
        /*06dc*/ 	.word	0x00000006
        /*06e0*/ 	.word	0x00000000
        /*06e4*/ 	.short	0x010a
        /*06e6*/ 	.byte	0x3f
	.zero		1


	//   ....[99]....
        /*06e8*/ 	.word	0x00006060
        /*06ec*/ 	.word	0x00000009
        /*06f0*/ 	.word	0x00000000
        /*06f4*/ 	.short	0x010a
        /*06f6*/ 	.byte	0x3f
	.zero		1


	//   ....[100]....
        /*06f8*/ 	.word	0x000060f0
        /*06fc*/ 	.word	0x00000006
        /*0700*/ 	.word	0x00000000
        /*0704*/ 	.short	0x010a
        /*0706*/ 	.byte	0x3f
	.zero		1


	//   ....[101]....
        /*0708*/ 	.word	0x00006180
        /*070c*/ 	.word	0x00000003
        /*0710*/ 	.word	0x00000000
        /*0714*/ 	.short	0x010a
        /*0716*/ 	.byte	0x3f
	.zero		1


	//   ....[102]....
        /*0718*/ 	.word	0x000061e0
        /*071c*/ 	.word	0x0000003f
        /*0720*/ 	.word	0x00000000
        /*0724*/ 	.short	0x010a
        /*0726*/ 	.byte	0x3f
	.zero		1


	//   ....[103]....
        /*0728*/ 	.word	0x00006230
        /*072c*/ 	.word	0x00000003
        /*0730*/ 	.word	0x00000000
        /*0734*/ 	.short	0x010a
        /*0736*/ 	.byte	0x3f
	.zero		1


	//   ....[104]....
        /*0738*/ 	.word	0x00006290
        /*073c*/ 	.word	0x00000004
        /*0740*/ 	.word	0x00000000
        /*0744*/ 	.short	0x010a
        /*0746*/ 	.byte	0x3f
	.zero		1


	//   ....[105]....
        /*0748*/ 	.word	0x000062e0
        /*074c*/ 	.word	0x0000003f
        /*0750*/ 	.word	0x00000010
        /*0754*/ 	.short	0x010a
        /*0756*/ 	.byte	0x3f
	.zero		1


	//   ....[106]....
        /*0758*/ 	.word	0x000063b0
        /*075c*/ 	.word	0x0000000a
        /*0760*/ 	.word	0x000000e0
        /*0764*/ 	.short	0x010a
        /*0766*/ 	.byte	0x3f
	.zero		1


	//   ....[107]....
        /*0768*/ 	.word	0x00006480
        /*076c*/ 	.word	0x00000007
        /*0770*/ 	.word	0x00000000
        /*0774*/ 	.short	0x010a
        /*0776*/ 	.byte	0x3f
	.zero		1


	//   ....[108]....
        /*0778*/ 	.word	0x000064d0
        /*077c*/ 	.word	0x00000009
        /*0780*/ 	.word	0x00000000
        /*0784*/ 	.short	0x010a
        /*0786*/ 	.byte	0x3f
	.zero		1


	//   ....[109]....
        /*0788*/ 	.word	0x00006520
        /*078c*/ 	.word	0x00000006
        /*0790*/ 	.word	0x00000000
        /*0794*/ 	.short	0x010a
        /*0796*/ 	.byte	0x3f
	.zero		1


	//   ....[110]....
        /*0798*/ 	.word	0x00006570
        /*079c*/ 	.word	0x00000009
        /*07a0*/ 	.word	0x00000000
        /*07a4*/ 	.short	0x010a
        /*07a6*/ 	.byte	0x3f
	.zero		1


	//   ....[111]....
        /*07a8*/ 	.word	0x000065c0
        /*07ac*/ 	.word	0x00000006
        /*07b0*/ 	.word	0x00000000
        /*07b4*/ 	.short	0x010a
        /*07b6*/ 	.byte	0x3f
	.zero		1


	//   ....[112]....
        /*07b8*/ 	.word	0x00006610
        /*07bc*/ 	.word	0x00000009
        /*07c0*/ 	.word	0x00000000
        /*07c4*/ 	.short	0x010a
        /*07c6*/ 	.byte	0x3f
	.zero		1


	//   ....[113]....
        /*07c8*/ 	.word	0x00006660
        /*07cc*/ 	.word	0x00000006
        /*07d0*/ 	.word	0x00000000
        /*07d4*/ 	.short	0x010a
        /*07d6*/ 	.byte	0x3f
	.zero		1


	//   ....[114]....
        /*07d8*/ 	.word	0x000066b0
        /*07dc*/ 	.word	0x00000009
        /*07e0*/ 	.word	0x00000000
        /*07e4*/ 	.short	0x010a
        /*07e6*/ 	.byte	0x3f
	.zero		1


	//   ....[115]....
        /*07e8*/ 	.word	0x00006700
        /*07ec*/ 	.word	0x00000006
        /*07f0*/ 	.word	0x00000000
        /*07f4*/ 	.short	0x010a
        /*07f6*/ 	.byte	0x3f
	.zero		1


	//   ....[116]....
        /*07f8*/ 	.word	0x00006750
        /*07fc*/ 	.word	0x00000009
        /*0800*/ 	.word	0x00000000
        /*0804*/ 	.short	0x010a
        /*0806*/ 	.byte	0x3f
	.zero		1


	//   ....[117]....
        /*0808*/ 	.word	0x000067a0
        /*080c*/ 	.word	0x00000006
        /*0810*/ 	.word	0x00000000
        /*0814*/ 	.short	0x010a
        /*0816*/ 	.byte	0x3f
	.zero		1


	//   ....[118]....
        /*0818*/ 	.word	0x000067f0
        /*081c*/ 	.word	0x00000009
        /*0820*/ 	.word	0x00000000
        /*0824*/ 	.short	0x010a
        /*0826*/ 	.byte	0x3f
	.zero		1


	//   ....[119]....
        /*0828*/ 	.word	0x00006840
        /*082c*/ 	.word	0x00000006
        /*0830*/ 	.word	0x00000000
        /*0834*/ 	.short	0x010a
        /*0836*/ 	.byte	0x3f
	.zero		1


	//   ....[120]....
        /*0838*/ 	.word	0x00006890
        /*083c*/ 	.word	0x00000009
        /*0840*/ 	.word	0x00000000
        /*0844*/ 	.short	0x010a
        /*0846*/ 	.byte	0x3f
	.zero		1


	//   ....[121]....
        /*0848*/ 	.word	0x000068e0
        /*084c*/ 	.word	0x00000006
        /*0850*/ 	.word	0x00000000
        /*0854*/ 	.short	0x010a
        /*0856*/ 	.byte	0x3f
	.zero		1


	//   ....[122]....
        /*0858*/ 	.word	0x00006930
        /*085c*/ 	.word	0x00000009
        /*0860*/ 	.word	0x00000000
        /*0864*/ 	.short	0x010a
        /*0866*/ 	.byte	0x3f
	.zero		1


	//   ....[123]....
        /*0868*/ 	.word	0x00006980
        /*086c*/ 	.word	0x00000006
        /*0870*/ 	.word	0x00000000
        /*0874*/ 	.short	0x010a
        /*0876*/ 	.byte	0x3f
	.zero		1


	//   ....[124]....
        /*0878*/ 	.word	0x000069d0
        /*087c*/ 	.word	0x00000009
        /*0880*/ 	.word	0x00000000
        /*0884*/ 	.short	0x010a
        /*0886*/ 	.byte	0x3f
	.zero		1


	//   ....[125]....
        /*0888*/ 	.word	0x00006a20
        /*088c*/ 	.word	0x00000006
        /*0890*/ 	.word	0x00000000
        /*0894*/ 	.short	0x010a
        /*0896*/ 	.byte	0x3f
	.zero		1


	//   ....[126]....
        /*0898*/ 	.word	0x00006a70
        /*089c*/ 	.word	0x00000009
        /*08a0*/ 	.word	0x00000000
        /*08a4*/ 	.short	0x010a
        /*08a6*/ 	.byte	0x3f
	.zero		1


	//   ....[127]....
        /*08a8*/ 	.word	0x00006ac0
        /*08ac*/ 	.word	0x00000006
        /*08b0*/ 	.word	0x00000000
        /*08b4*/ 	.short	0x010a
        /*08b6*/ 	.byte	0x3f
	.zero		1


	//   ....[128]....
        /*08b8*/ 	.word	0x00006b10
        /*08bc*/ 	.word	0x00000009
        /*08c0*/ 	.word	0x00000000
        /*08c4*/ 	.short	0x010a
        /*08c6*/ 	.byte	0x3f
	.zero		1


	//   ....[129]....
        /*08c8*/ 	.word	0x00006b60
        /*08cc*/ 	.word	0x00000006
        /*08d0*/ 	.word	0x00000000
        /*08d4*/ 	.short	0x010a
        /*08d6*/ 	.byte	0x3f
	.zero		1


	//   ....[130]....
        /*08d8*/ 	.word	0x00006bb0
        /*08dc*/ 	.word	0x00000009
        /*08e0*/ 	.word	0x00000000
        /*08e4*/ 	.short	0x010a
        /*08e6*/ 	.byte	0x3f
	.zero		1


	//   ....[131]....
        /*08e8*/ 	.word	0x00006c00
        /*08ec*/ 	.word	0x00000006
        /*08f0*/ 	.word	0x00000000
        /*08f4*/ 	.short	0x010a
        /*08f6*/ 	.byte	0x3f
	.zero		1


	//   ....[132]....
        /*08f8*/ 	.word	0x00006c50
        /*08fc*/ 	.word	0x00000009
        /*0900*/ 	.word	0x00000000
        /*0904*/ 	.short	0x010a
        /*0906*/ 	.byte	0x3f
	.zero		1


	//   ....[133]....
        /*0908*/ 	.word	0x00006ca0
        /*090c*/ 	.word	0x00000006
        /*0910*/ 	.word	0x00000000
        /*0914*/ 	.short	0x010a
        /*0916*/ 	.byte	0x3f
	.zero		1


	//----- nvinfo : EIATTR_NUM_MBARRIERS
	.align		4
.L_37:
        /*0918*/ 	.byte	0x03, 0x38
        /*091a*/ 	.short	0x003e


	//----- nvinfo : EIATTR_EXIT_INSTR_OFFSETS
	.align		4
        /*091c*/ 	.byte	0x04, 0x1c
        /*091e*/ 	.short	(.L_39 - .L_38)


	//   ....[0]....
.L_38:
        /*0920*/ 	.word	0x000014b0


	//   ....[1]....
        /*0924*/ 	.word	0x00001510


	//   ....[2]....
        /*0928*/ 	.word	0x00004490


	//   ....[3]....
        /*092c*/ 	.word	0x000044c0


	//   ....[4]....
        /*0930*/ 	.word	0x000061d0


	//----- nvinfo : EIATTR_MAX_THREADS
	.align		4
.L_39:
        /*0934*/ 	.byte	0x04, 0x05
        /*0936*/ 	.short	(.L_41 - .L_40)
.L_40:
        /*0938*/ 	.word	0x00000180
        /*093c*/ 	.word	0x00000001
        /*0940*/ 	.word	0x00000001


	//----- nvinfo : EIATTR_CRS_STACK_SIZE
	.align		4
.L_41:
        /*0944*/ 	.byte	0x04, 0x1e
        /*0946*/ 	.short	(.L_43 - .L_42)
.L_42:
        /*0948*/ 	.word	0x00000000


	//----- nvinfo : EIATTR_CBANK_PARAM_SIZE
	.align		4
.L_43:
        /*094c*/ 	.byte	0x03, 0x19
        /*094e*/ 	.short	0x0470


	//----- nvinfo : EIATTR_PARAM_CBANK
	.align		4
        /*0950*/ 	.byte	0x04, 0x0a
        /*0952*/ 	.short	(.L_45 - .L_44)
	.align		4
.L_44:
        /*0954*/ 	.word	index@(.nv.constant0._ZN7cutlass13device_kernelINS_4gemm6kernel13GemmUniversalIN4cute5tupleIJiiiiEEENS1_10collective13CollectiveMmaINS1_34MainloopSm90TmaGmmaWarpSpecializedILi28ENS5_IJNS4_1CILi1EEESB_SB_EEENS1_32KernelTmaWarpSpecializedPingpongEEENS5_IJNSA_ILi64EEESF_SF_EEEaNS5_IJlSB_lEEEaSH_NS4_8TiledMMAINS4_8MMA_AtomIJNS4_4SM904GMMA26MMA_64x64x32_S32S8S8_SS_TNEEEENS4_6LayoutISC_NS5_IJNSA_ILi0EEESP_SP_EEEEENS5_IJNS4_10UnderscoreESS_SS_EEEEENS4_13SM90_TMA_LOADENS4_14ComposedLayoutINS4_7SwizzleILi2ELi4ELi3EEENS4_18smem_ptr_flag_bitsILi8EEENSO_INS5_IJNSA_ILi8EEESF_EEENS5_IJSF_SB_EEEEEEEvNS4_8identityESV_S15_vS16_EENS_8epilogue10collective6detail29Sm90TmaWarpSpecializedAdapterINS19_15DefaultEpilogueIaSH_SH_NS18_6thread17LinearCombinationIaLi1EiiLNS1D_9ScaleType4KindE0ELNS_15FloatRoundStyleE2EaEENS1_15EpilogueDefaultEEEEEvvEEEEvNT_6ParamsE)
        /*0958*/ 	.short	0x0210
        /*095a*/ 	.short	0x0470


	//----- nvinfo : EIATTR_SW_WAR
	.align		4
.L_45:
        /*095c*/ 	.byte	0x04, 0x36
        /*095e*/ 	.short	(.L_47 - .L_46)
.L_46:
        /*0960*/ 	.word	0x00000008
.L_47:


//--------------------- .nv.callgraph             --------------------------
	.section	.nv.callgraph,"",@"SHT_CUDA_CALLGRAPH"
	.align	4
	.sectionentsize	8
	.align		4
        /*0000*/ 	.word	0x00000000
	.align		4
        /*0004*/ 	.word	0xffffffff
	.align		4
        /*0008*/ 	.word	index@(_ZN7cutlass13device_kernelINS_4gemm6kernel13GemmUniversalIN4cute5tupleIJiiiiEEENS1_10collective13CollectiveMmaINS1_34MainloopSm90TmaGmmaWarpSpecializedILi28ENS5_IJNS4_1CILi1EEESB_SB_EEENS1_32KernelTmaWarpSpecializedPingpongEEENS5_IJNSA_ILi64EEESF_SF_EEEaNS5_IJlSB_lEEEaSH_NS4_8TiledMMAINS4_8MMA_AtomIJNS4_4SM904GMMA26MMA_64x64x32_S32S8S8_SS_TNEEEENS4_6LayoutISC_NS5_IJNSA_ILi0EEESP_SP_EEEEENS5_IJNS4_10UnderscoreESS_SS_EEEEENS4_13SM90_TMA_LOADENS4_14ComposedLayoutINS4_7SwizzleILi2ELi4ELi3EEENS4_18smem_ptr_flag_bitsILi8EEENSO_INS5_IJNSA_ILi8EEESF_EEENS5_IJSF_SB_EEEEEEEvNS4_8identityESV_S15_vS16_EENS_8epilogue10collective6detail29Sm90TmaWarpSpecializedAdapterINS19_15DefaultEpilogueIaSH_SH_NS18_6thread17LinearCombinationIaLi1EiiLNS1D_9ScaleType4KindE0ELNS_15FloatRoundStyleE2EaEENS1_15EpilogueDefaultEEEEEvvEEEEvNT_6ParamsE)
	.align		4
        /*000c*/ 	.word	index@(__assertfail)
	.align		4
        /*0010*/ 	.word	0x00000000
	.align		4
        /*0014*/ 	.word	0xfffffffe
	.align		4
        /*0018*/ 	.word	0x00000000
	.align		4
        /*001c*/ 	.word	0xfffffffd
	.align		4
        /*0020*/ 	.word	0x00000000
	.align		4
        /*0024*/ 	.word	0xfffffffc


//--------------------- .nv.constant4             --------------------------
	.section	.nv.constant4,"a",@progbits
	.align	8
	.align		8
.nv.constant4:
        /*0000*/ 	.dword	__assertfail
	.align		8
        /*0008*/ 	.dword	__unnamed_1
	.align		8
        /*0010*/ 	.dword	_ZN40_INTERNAL_e4028ace_4_k_cu_1b8876b3_178074cuda3std3__45__cpo5beginE
	.align		8
        /*0018*/ 	.dword	_ZN40_INTERNAL_e4028ace_4_k_cu_1b8876b3_178074cuda3std3__45__cpo3endE
	.align		8
        /*0020*/ 	.dword	_ZN40_INTERNAL_e4028ace_4_k_cu_1b8876b3_178074cuda3std3__45__cpo6cbeginE
	.align		8
        /*0028*/ 	.dword	_ZN40_INTERNAL_e4028ace_4_k_cu_1b8876b3_178074cuda3std3__45__cpo4cendE
	.align		8
        /*0030*/ 	.dword	_ZN40_INTERNAL_e4028ace_4_k_cu_1b8876b3_178074cuda3std3__442_GLOBAL__N__e4028ace_4_k_cu_1b8876b3_178076ignoreE
	.align		8
        /*0038*/ 	.dword	_ZN40_INTERNAL_e4028ace_4_k_cu_1b8876b3_178074cuda3std3__419piecewise_constructE
	.align		8
        /*0040*/ 	.dword	_ZN40_INTERNAL_e4028ace_4_k_cu_1b8876b3_178074cuda3std3__48in_placeE
	.align		8
        /*0048*/ 	.dword	_ZN40_INTERNAL_e4028ace_4_k_cu_1b8876b3_178074cuda3std6ranges3__45__cpo4swapE
	.align		8
        /*0050*/ 	.dword	_ZN40_INTERNAL_e4028ace_4_k_cu_1b8876b3_178074cuda3std6ranges3__45__cpo9iter_moveE
	.align		8
        /*0058*/ 	.dword	_ZN40_INTERNAL_e4028ace_4_k_cu_1b8876b3_178074cute7productE
	.align		8
        /*0060*/ 	.dword	_ZN40_INTERNAL_e4028ace_4_k_cu_1b8876b3_178074cute1_E
	.align		8
        /*0068*/ 	.dword	$str$22
	.align		8
        /*0070*/ 	.dword	$str$23


//--------------------- .text._ZN7cutlass13device_kernelINS_4gemm6kernel13GemmUniversalIN4cute5tupleIJiiiiEEENS1_10collective13CollectiveMmaINS1_34MainloopSm90TmaGmmaWarpSpecializedILi28ENS5_IJNS4_1CILi1EEESB_SB_EEENS1_32KernelTmaWarpSpecializedPingpongEEENS5_IJNSA_ILi64EEESF_SF_EEEaNS5_IJlSB_lEEEaSH_NS4_8TiledMMAINS4_8MMA_AtomIJNS4_4SM904GMMA26MMA_64x64x32_S32S8S8_SS_TNEEEENS4_6LayoutISC_NS5_IJNSA_ILi0EEESP_SP_EEEEENS5_IJNS4_10UnderscoreESS_SS_EEEEENS4_13SM90_TMA_LOADENS4_14ComposedLayoutINS4_7SwizzleILi2ELi4ELi3EEENS4_18smem_ptr_flag_bitsILi8EEENSO_INS5_IJNSA_ILi8EEESF_EEENS5_IJSF_SB_EEEEEEEvNS4_8identityESV_S15_vS16_EENS_8epilogue10collective6detail29Sm90TmaWarpSpecializedAdapterINS19_15DefaultEpilogueIaSH_SH_NS18_6thread17LinearCombinationIaLi1EiiLNS1D_9ScaleType4KindE0ELNS_15FloatRoundStyleE2EaEENS1_15EpilogueDefaultEEEEEvvEEEEvNT_6ParamsE --------------------------
	.section	.text._ZN7cutlass13device_kernelINS_4gemm6kernel13GemmUniversalIN4cute5tupleIJiiiiEEENS1_10collective13CollectiveMmaINS1_34MainloopSm90TmaGmmaWarpSpecializedILi28ENS5_IJNS4_1CILi1EEESB_SB_EEENS1_32KernelTmaWarpSpecializedPingpongEEENS5_IJNSA_ILi64EEESF_SF_EEEaNS5_IJlSB_lEEEaSH_NS4_8TiledMMAINS4_8MMA_AtomIJNS4_4SM904GMMA26MMA_64x64x32_S32S8S8_SS_TNEEEENS4_6LayoutISC_NS5_IJNSA_ILi0EEESP_SP_EEEEENS5_IJNS4_10UnderscoreESS_SS_EEEEENS4_13SM90_TMA_LOADENS4_14ComposedLayoutINS4_7SwizzleILi2ELi4ELi3EEENS4_18smem_ptr_flag_bitsILi8EEENSO_INS5_IJNSA_ILi8EEESF_EEENS5_IJSF_SB_EEEEEEEvNS4_8identityESV_S15_vS16_EENS_8epilogue10collective6detail29Sm90TmaWarpSpecializedAdapterINS19_15DefaultEpilogueIaSH_SH_NS18_6thread17LinearCombinationIaLi1EiiLNS1D_9ScaleType4KindE0ELNS_15FloatRoundStyleE2EaEENS1_15EpilogueDefaultEEEEEvvEEEEvNT_6ParamsE,"ax",@progbits
	.align	128
.text._ZN7cutlass13device_kernelINS_4gemm6kernel13GemmUniversalIN4cute5tupleIJiiiiEEENS1_10collective13CollectiveMmaINS1_34MainloopSm90TmaGmmaWarpSpecializedILi28ENS5_IJNS4_1CILi1EEESB_SB_EEENS1_32KernelTmaWarpSpecializedPingpongEEENS5_IJNSA_ILi64EEESF_SF_EEEaNS5_IJlSB_lEEEaSH_NS4_8TiledMMAINS4_8MMA_AtomIJNS4_4SM904GMMA26MMA_64x64x32_S32S8S8_SS_TNEEEENS4_6LayoutISC_NS5_IJNSA_ILi0EEESP_SP_EEEEENS5_IJNS4_10UnderscoreESS_SS_EEEEENS4_13SM90_TMA_LOADENS4_14ComposedLayoutINS4_7SwizzleILi2ELi4ELi3EEENS4_18smem_ptr_flag_bitsILi8EEENSO_INS5_IJNSA_ILi8EEESF_EEENS5_IJSF_SB_EEEEEEEvNS4_8identityESV_S15_vS16_EENS_8epilogue10collective6detail29Sm90TmaWarpSpecializedAdapterINS19_15DefaultEpilogueIaSH_SH_NS18_6thread17LinearCombinationIaLi1EiiLNS1D_9ScaleType4KindE0ELNS_15FloatRoundStyleE2EaEENS1_15EpilogueDefaultEEEEEvvEEEEvNT_6ParamsE:
        .type           _ZN7cutlass13device_kernelINS_4gemm6kernel13GemmUniversalIN4cute5tupleIJiiiiEEENS1_10collective13CollectiveMmaINS1_34MainloopSm90TmaGmmaWarpSpecializedILi28ENS5_IJNS4_1CILi1EEESB_SB_EEENS1_32KernelTmaWarpSpecializedPingpongEEENS5_IJNSA_ILi64EEESF_SF_EEEaNS5_IJlSB_lEEEaSH_NS4_8TiledMMAINS4_8MMA_AtomIJNS4_4SM904GMMA26MMA_64x64x32_S32S8S8_SS_TNEEEENS4_6LayoutISC_NS5_IJNSA_ILi0EEESP_SP_EEEEENS5_IJNS4_10UnderscoreESS_SS_EEEEENS4_13SM90_TMA_LOADENS4_14ComposedLayoutINS4_7SwizzleILi2ELi4ELi3EEENS4_18smem_ptr_flag_bitsILi8EEENSO_INS5_IJNSA_ILi8EEESF_EEENS5_IJSF_SB_EEEEEEEvNS4_8identityESV_S15_vS16_EENS_8epilogue10collective6detail29Sm90TmaWarpSpecializedAdapterINS19_15DefaultEpilogueIaSH_SH_NS18_6thread17LinearCombinationIaLi1EiiLNS1D_9ScaleType4KindE0ELNS_15FloatRoundStyleE2EaEENS1_15EpilogueDefaultEEEEEvvEEEEvNT_6ParamsE,@function
        .size           _ZN7cutlass13device_kernelINS_4gemm6kernel13GemmUniversalIN4cute5tupleIJiiiiEEENS1_10collective13CollectiveMmaINS1_34MainloopSm90TmaGmmaWarpSpecializedILi28ENS5_IJNS4_1CILi1EEESB_SB_EEENS1_32KernelTmaWarpSpecializedPingpongEEENS5_IJNSA_ILi64EEESF_SF_EEEaNS5_IJlSB_lEEEaSH_NS4_8TiledMMAINS4_8MMA_AtomIJNS4_4SM904GMMA26MMA_64x64x32_S32S8S8_SS_TNEEEENS4_6LayoutISC_NS5_IJNSA_ILi0EEESP_SP_EEEEENS5_IJNS4_10UnderscoreESS_SS_EEEEENS4_13SM90_TMA_LOADENS4_14ComposedLayoutINS4_7SwizzleILi2ELi4ELi3EEENS4_18smem_ptr_flag_bitsILi8EEENSO_INS5_IJNSA_ILi8EEESF_EEENS5_IJSF_SB_EEEEEEEvNS4_8identityESV_S15_vS16_EENS_8epilogue10collective6detail29Sm90TmaWarpSpecializedAdapterINS19_15DefaultEpilogueIaSH_SH_NS18_6thread17LinearCombinationIaLi1EiiLNS1D_9ScaleType4KindE0ELNS_15FloatRoundStyleE2EaEENS1_15EpilogueDefaultEEEEEvvEEEEvNT_6ParamsE,(.L_x_186 - _ZN7cutlass13device_kernelINS_4gemm6kernel13GemmUniversalIN4cute5tupleIJiiiiEEENS1_10collective13CollectiveMmaINS1_34MainloopSm90TmaGmmaWarpSpecializedILi28ENS5_IJNS4_1CILi1EEESB_SB_EEENS1_32KernelTmaWarpSpecializedPingpongEEENS5_IJNSA_ILi64EEESF_SF_EEEaNS5_IJlSB_lEEEaSH_NS4_8TiledMMAINS4_8MMA_AtomIJNS4_4SM904GMMA26MMA_64x64x32_S32S8S8_SS_TNEEEENS4_6LayoutISC_NS5_IJNSA_ILi0EEESP_SP_EEEEENS5_IJNS4_10UnderscoreESS_SS_EEEEENS4_13SM90_TMA_LOADENS4_14ComposedLayoutINS4_7SwizzleILi2ELi4ELi3EEENS4_18smem_ptr_flag_bitsILi8EEENSO_INS5_IJNSA_ILi8EEESF_EEENS5_IJSF_SB_EEEEEEEvNS4_8identityESV_S15_vS16_EENS_8epilogue10collective6detail29Sm90TmaWarpSpecializedAdapterINS19_15DefaultEpilogueIaSH_SH_NS18_6thread17LinearCombinationIaLi1EiiLNS1D_9ScaleType4KindE0ELNS_15FloatRoundStyleE2EaEENS1_15EpilogueDefaultEEEEEvvEEEEvNT_6ParamsE)
        .other          _ZN7cutlass13device_kernelINS_4gemm6kernel13GemmUniversalIN4cute5tupleIJiiiiEEENS1_10collective13CollectiveMmaINS1_34MainloopSm90TmaGmmaWarpSpecializedILi28ENS5_IJNS4_1CILi1EEESB_SB_EEENS1_32KernelTmaWarpSpecializedPingpongEEENS5_IJNSA_ILi64EEESF_SF_EEEaNS5_IJlSB_lEEEaSH_NS4_8TiledMMAINS4_8MMA_AtomIJNS4_4SM904GMMA26MMA_64x64x32_S32S8S8_SS_TNEEEENS4_6LayoutISC_NS5_IJNSA_ILi0EEESP_SP_EEEEENS5_IJNS4_10UnderscoreESS_SS_EEEEENS4_13SM90_TMA_LOADENS4_14ComposedLayoutINS4_7SwizzleILi2ELi4ELi3EEENS4_18smem_ptr_flag_bitsILi8EEENSO_INS5_IJNSA_ILi8EEESF_EEENS5_IJSF_SB_EEEEEEEvNS4_8identityESV_S15_vS16_EENS_8epilogue10collective6detail29Sm90TmaWarpSpecializedAdapterINS19_15DefaultEpilogueIaSH_SH_NS18_6thread17LinearCombinationIaLi1EiiLNS1D_9ScaleType4KindE0ELNS_15FloatRoundStyleE2EaEENS1_15EpilogueDefaultEEEEEvvEEEEvNT_6ParamsE,@"STO_CUDA_ENTRY STV_DEFAULT"
_ZN7cutlass13device_kernelINS_4gemm6kernel13GemmUniversalIN4cute5tupleIJiiiiEEENS1_10collective13CollectiveMmaINS1_34MainloopSm90TmaGmmaWarpSpecializedILi28ENS5_IJNS4_1CILi1EEESB_SB_EEENS1_32KernelTmaWarpSpecializedPingpongEEENS5_IJNSA_ILi64EEESF_SF_EEEaNS5_IJlSB_lEEEaSH_NS4_8TiledMMAINS4_8MMA_AtomIJNS4_4SM904GMMA26MMA_64x64x32_S32S8S8_SS_TNEEEENS4_6LayoutISC_NS5_IJNSA_ILi0EEESP_SP_EEEEENS5_IJNS4_10UnderscoreESS_SS_EEEEENS4_13SM90_TMA_LOADENS4_14ComposedLayoutINS4_7SwizzleILi2ELi4ELi3EEENS4_18smem_ptr_flag_bitsILi8EEENSO_INS5_IJNSA_ILi8EEESF_EEENS5_IJSF_SB_EEEEEEEvNS4_8identityESV_S15_vS16_EENS_8epilogue10collective6detail29Sm90TmaWarpSpecializedAdapterINS19_15DefaultEpilogueIaSH_SH_NS18_6thread17LinearCombinationIaLi1EiiLNS1D_9ScaleType4KindE0ELNS_15FloatRoundStyleE2EaEENS1_15EpilogueDefaultEEEEEvvEEEEvNT_6ParamsE:
[----:B------:R-:W0:Y:S02]  /*0000*/  LDC R1, c[0x0][0x28] ;  /* 0x00000a00ff017b82 */ /* 0x000e240000000800 */
[----:B0-----:R-:W-:Y:S01]  /*0010*/  VIADD R1, R1, 0xfffffff8 ;  /* 0xfffffff801017836 */ /* 0x001fe20000000000 */
[----:B------:R-:W0:Y:S01]  /*0020*/  S2R R4, SR_TID.X ;  /* 0x0000000000047919 */ /* 0x000e220000002100 */
[----:B------:R-:W-:Y:S01]  /*0030*/  ELECT P0, URZ, PT ;  /* 0x00000000003f782f */ /* 0x000fe20003800000 */
[----:B------:R-:W-:Y:S01]  /*0040*/  BSSY B0, `(.L_x_0) ;  /* 0x000000f000007945 */ /* 0x000fe20003800000 */
[--C-:B0-----:R-:W-:Y:S02]  /*0050*/  SHF.R.U32.HI R0, RZ, 0x5, R4.reuse ;  /* 0x00000005ff007819 */ /* 0x101fe40000011604 */
[----:B------:R-:W-:-:S03]  /*0060*/  SHF.R.U32.HI R5, RZ, 0x7, R4 ;  /* 0x00000007ff057819 */ /* 0x000fc60000011604 */
[----:B------:R-:W0:Y:S04]  /*0070*/  SHFL.IDX PT, R2, R0, RZ, 0x1f ;  /* 0x00001fff00027589 */ /* 0x000e2800000e0000 */
[----:B------:R1:W2:Y:S01]  /*0080*/  SHFL.IDX PT, R8, R5, RZ, 0x1f ;  /* 0x00001fff05087589 */ /* 0x0002a200000e0000 */
[----:B0-----:R-:W-:-:S13]  /*0090*/  ISETP.NE.OR P0, PT, R2, RZ, !P0 ;  /* 0x000000ff0200720c */ /* 0x001fda0004705670 */
[----:B-12---:R-:W-:Y:S05]  /*00a0*/  @P0 BRA `(.L_x_1) ;  /* 0x0000000000200947 */ /* 0x006fea0003800000 */
[----:B------:R-:W-:Y:S02]  /*00b0*/  ULDC.64 UR4, c[0x0][0x198] ;  /* 0x0000660000047ab9 */ /* 0x000fe40000000a00 */
[----:B------:R-:W-:Y:S02]  /*00c0*/  UIADD3 UR6, UP0, UR4, 0xf0, URZ ;  /* 0x000000f004067890 */ /* 0x000fe4000ff1e03f */
[----:B------:R-:W-:Y:S02]  /*00d0*/  UIADD3 UR4, UP1, UR4, 0x1f0, URZ ;  /* 0x000001f004047890 */ /* 0x000fe4000ff3e03f */
[----:B------:R-:W-:Y:S02]  /*00e0*/  UIADD3.X UR7, URZ, UR5, URZ, UP0, !UPT ;  /* 0x000000053f077290 */ /* 0x000fe400087fe43f */
[----:B------:R-:W-:-:S07]  /*00f0*/  UIADD3.X UR5, URZ, UR5, URZ, UP1, !UPT ;  /* 0x000000053f057290 */ /* 0x000fce0008ffe43f */
[----:B------:R0:W-:Y:S02]  /*0100*/  UTMACCTL.PF [UR6] ;  /* 0x00000000060079b9 */ /* 0x0001e40008040000 */
[----:B------:R0:W-:Y:S02]  /*0110*/  UTMACCTL.PF [UR4] ;  /* 0x00000000040079b9 */ /* 0x0001e40008040000 */
[----:B0-----:R-:W-:Y:S01]  /*0120*/  NOP ;  /* 0x0000000000007918 */ /* 0x001fe20000000000 */
.L_x_1:
[----:B------:R-:W-:Y:S05]  /*0130*/  BSYNC B0 ;  /* 0x0000000000007941 */ /* 0x000fea0003800000 */
.L_x_0:
[----:B------:R-:W0:Y:S02]  /*0140*/  SHFL.IDX PT, R3, R0, RZ, 0x1f ;  /* 0x00001fff00037589 */ /* 0x000e2400000e0000 */
[----:B0-----:R-:W-:-:S13]  /*0150*/  ISETP.NE.AND P0, PT, R3, RZ, PT ;  /* 0x000000ff0300720c */ /* 0x001fda0003f05270 */
[----:B------:R-:W-:Y:S05]  /*0160*/  @P0 BRA `(.L_x_2) ;  /* 0x0000000400240947 */ /* 0x000fea0003800000 */
[----:B------:R-:W-:Y:S01]  /*0170*/  ELECT P0, URZ, PT ;  /* 0x00000000003f782f */ /* 0x000fe20003800000 */
[----:B------:R-:W-:-:S12]  /*0180*/  BSSY B0, `(.L_x_2) ;  /* 0x0000047000007945 */ /* 0x000fd80003800000 */
[----:B------:R-:W-:Y:S05]  /*0190*/  @!P0 BRA `(.L_x_3) ;  /* 0x0000000400148947 */ /* 0x000fea0003800000 */
[----:B------:R-:W0:Y:S01]  /*01a0*/  S2UR UR8, SR_CgaCtaId ;  /* 0x00000000000879c3 */ /* 0x000e220000008800 */
[----:B------:R-:W-:Y:S01]  /*01b0*/  UMOV UR4, 0x400 ;  /* 0x0000040000047882 */ /* 0x000fe20000000000 */
[----:B------:R-:W-:Y:S01]  /*01c0*/  UMOV UR5, 0x1 ;  /* 0x0000000100057882 */ /* 0x000fe20000000000 */
[----:B------:R-:W-:Y:S02]  /*01d0*/  UMOV UR6, 0x80 ;  /* 0x0000008000067882 */ /* 0x000fe40000000000 */
[----:B------:R-:W-:-:S04]  /*01e0*/  UIADD3 UR6, -UR6, 0x100000, URZ ;  /* 0x0010000006067890 */ /* 0x000fc8000fffe13f */
[----:B------:R-:W-:Y:S02]  /*01f0*/  USHF.L.U32 UR7, UR6, 0xb, URZ ;  /* 0x0000000b06077899 */ /* 0x000fe4000800063f */
[----:B------:R-:W-:Y:S02]  /*0200*/  USHF.L.U32 UR6, UR6, 0x1, URZ ;  /* 0x0000000106067899 */ /* 0x000fe4000800063f */
[----:B0-----:R-:W-:Y:S02]  /*0210*/  ULEA UR8, UR8, UR4, 0x18 ;  /* 0x0000000408087291 */ /* 0x001fe4000f8ec03f */
[----:B------:R-:W-:-:S04]  /*0220*/  UIADD3 UR4, -UR5, 0x100000, URZ ;  /* 0x0010000005047890 */ /* 0x000fc8000fffe13f */
[----:B------:R-:W-:Y:S02]  /*0230*/  USHF.L.U32 UR5, UR4, 0xb, URZ ;  /* 0x0000000b04057899 */ /* 0x000fe4000800063f */
[----:B------:R-:W-:Y:S01]  /*0240*/  USHF.L.U32 UR4, UR4, 0x1, URZ ;  /* 0x0000000104047899 */ /* 0x000fe2000800063f */
[----:B------:R-:W0:Y:S11]  /*0250*/  FENCE.VIEW.ASYNC.S ;  /* 0x00000000000073c6 */ /* 0x000e360000000000 */
[----:B0-----:R0:W1:Y:S01]  /*0260*/  SYNCS.EXCH.64 URZ, [UR8], UR4 ;  /* 0x00000004083f75b2 */ /* 0x0010620008000100 */
[----:B------:R0:W2:Y:S01]  /*0270*/  SYNCS.EXCH.64 URZ, [UR8+0xe0], UR6 ;  /* 0x0000e006083f75b2 */ /* 0x0000a20008000100 */
[----:B------:R0:W3:Y:S01]  /*0280*/  SYNCS.EXCH.64 URZ, [UR8+0x8], UR4 ;  /* 0x00000804083f75b2 */ /* 0x0000e20008000100 */
[----:B------:R0:W4:Y:S01]  /*0290*/  SYNCS.EXCH.64 URZ, [UR8+0xe8], UR6 ;  /* 0x0000e806083f75b2 */ /* 0x0001220008000100 */
[----:B------:R0:W0:Y:S01]  /*02a0*/  SYNCS.EXCH.64 URZ, [UR8+0x10], UR4 ;  /* 0x00001004083f75b2 */ /* 0x0000220008000100 */
        /* <DEDUP_REMOVED lines=51> */
[----:B-1234-:R-:W-:Y:S01]  /*05e0*/  NOP ;  /* 0x0000000000007918 */ /* 0x01efe20000000000 */
.L_x_3:
[----:B0-----:R-:W-:Y:S05]  /*05f0*/  BSYNC B0 ;  /* 0x0000000000007941 */ /* 0x001fea0003800000 */
.L_x_2:
[----:B------:R-:W0:Y:S01]  /*0600*/  SHFL.IDX PT, R6, R0, RZ, 0x1f ;  /* 0x00001fff00067589 */ /* 0x000e2200000e0000 */
[----:B------:R-:W-:Y:S01]  /*0610*/  ELECT P0, URZ, PT ;  /* 0x00000000003f782f */ /* 0x000fe20003800000 */
[----:B------:R-:W-:Y:S01]  /*0620*/  NOP ;  /* 0x0000000000007918 */ /* 0x000fe20000000000 */
[----:B------:R-:W-:Y:S01]  /*0630*/  ELECT P1, URZ, PT ;  /* 0x00000000003f782f */ /* 0x000fe20003820000 */
[----:B------:R-:W1:Y:S01]  /*0640*/  SHFL.IDX PT, R3, R0, RZ, 0x1f ;  /* 0x00001fff00037589 */ /* 0x000e6200000e0000 */
[----:B------:R-:W-:Y:S01]  /*0650*/  UMOV UR4, 0x20 ;  /* 0x0000002000047882 */ /* 0x000fe20000000000 */
[----:B------:R-:W-:Y:S01]  /*0660*/  UMOV UR11, 0x80 ;  /* 0x00000080000b7882 */ /* 0x000fe20000000000 */
[----:B------:R-:W-:Y:S01]  /*0670*/  NOP ;  /* 0x0000000000007918 */ /* 0x000fe20000000000 */
[C---:B------:R-:W-:Y:S01]  /*0680*/  VIADD R33, R8.reuse, 0xffffffff ;  /* 0xffffffff08217836 */ /* 0x040fe20000000000 */
[----:B------:R-:W2:Y:S01]  /*0690*/  SHFL.IDX PT, R5, R5, RZ, 0x1f ;  /* 0x00001fff05057589 */ /* 0x000ea200000e0000 */
[----:B------:R-:W-:Y:S01]  /*06a0*/  ULDC.64 UR36, c[0x0][0x208] ;  /* 0x0000820000247ab9 */ /* 0x000fe20000000a00 */
[----:B------:R-:W-:-:S02]  /*06b0*/  ISETP.NE.AND P2, PT, R8, RZ, PT ;  /* 0x000000ff0800720c */ /* 0x000fc40003f45270 */
[----:B------:R-:W-:Y:S02]  /*06c0*/  ISETP.GE.U32.AND P3, PT, R33, 0x2, PT ;  /* 0x000000022100780c */ /* 0x000fe40003f66070 */
[----:B0-----:R-:W-:Y:S02]  /*06d0*/  ISETP.NE.OR P0, PT, R6, RZ, !P0 ;  /* 0x000000ff0600720c */ /* 0x001fe40004705670 */
[----:B-1----:R-:W-:Y:S02]  /*06e0*/  ISETP.NE.OR P1, PT, R3, RZ, !P1 ;  /* 0x000000ff0300720c */ /* 0x002fe40004f25670 */
[----:B------:R-:W-:-:S04]  /*06f0*/  SHF.R.S32.HI R3, RZ, 0x1f, R2 ;  /* 0x0000001fff037819 */ /* 0x000fc80000011402 */
[----:B------:R-:W-:-:S05]  /*0700*/  LEA.HI R3, R3, R2, RZ, 0x2 ;  /* 0x0000000203037211 */ /* 0x000fca00078f10ff */
[----:B------:R-:W-:Y:S01]  /*0710*/  VOTEU.ALL UP0, P0 ;  /* 0x00000000003f7886 */ /* 0x000fe20000000000 */
[----:B------:R-:W-:Y:S01]  /*0720*/  LOP3.LUT R3, R3, 0xfffffffc, RZ, 0xc0, !PT ;  /* 0xfffffffc03037812 */ /* 0x000fe200078ec0ff */
[----:B------:R-:W-:-:S03]  /*0730*/  VOTEU.ALL UP1, P1 ;  /* 0x00000000003f7886 */ /* 0x000fc60000820000 */
[----:B------:R-:W0:Y:S01]  /*0740*/  @!UP0 S2UR UR7, SR_CgaCtaId ;  /* 0x00000000000789c3 */ /* 0x000e220000008800 */
[----:B------:R-:W-:Y:S01]  /*0750*/  @!UP0 UMOV UR6, 0x400 ;  /* 0x0000040000068882 */ /* 0x000fe20000000000 */
[----:B------:R-:W-:-:S04]  /*0760*/  @!UP0 UIADD3 UR4, -UR4, 0x100000, URZ ;  /* 0x0010000004048890 */ /* 0x000fc8000fffe13f */
[----:B------:R-:W-:Y:S02]  /*0770*/  @!UP0 USHF.L.U32 UR5, UR4, 0xb, URZ ;  /* 0x0000000b04058899 */ /* 0x000fe4000800063f */
[----:B------:R-:W-:Y:S01]  /*0780*/  @!UP0 USHF.L.U32 UR4, UR4, 0x1, URZ ;  /* 0x0000000104048899 */ /* 0x000fe2000800063f */
[----:B------:R-:W-:Y:S01]  /*0790*/  IMAD.IADD R0, R2, 0x1, -R3 ;  /* 0x0000000102007824 */ /* 0x000fe200078e0a03 */
[----:B------:R-:W-:Y:S01]  /*07a0*/  @!UP1 UMOV UR9, 0x400 ;  /* 0x0000040000099882 */ /* 0x000fe20000000000 */
[----:B------:R-:W-:Y:S01]  /*07b0*/  VOTEU.ALL UP2, P1 ;  /* 0x00000000003f7886 */ /* 0x000fe20000840000 */
[----:B------:R-:W-:Y:S01]  /*07c0*/  VOTEU.ALL UP3, P1 ;  /* 0x00000000003f7886 */ /* 0x000fe20000860000 */
[----:B------:R-:W-:Y:S01]  /*07d0*/  VOTEU.ALL UP4, P1 ;  /* 0x00000000003f7886 */ /* 0x000fe20000880000 */
[----:B------:R-:W1:Y:S01]  /*07e0*/  @!UP1 S2UR UR10, SR_CgaCtaId ;  /* 0x00000000000a99c3 */ /* 0x000e620000008800 */
[----:B------:R-:W-:Y:S01]  /*07f0*/  VOTEU.ALL UP5, P1 ;  /* 0x00000000003f7886 */ /* 0x000fe200008a0000 */
[----:B------:R-:W-:-:S04]  /*0800*/  SHF.R.S32.HI R3, RZ, 0x1f, R4 ;  /* 0x0000001fff037819 */ /* 0x000fc80000011404 */
[----:B------:R-:W-:-:S04]  /*0810*/  LEA.HI R3, R3, R4, RZ, 0x7 ;  /* 0x0000000403037211 */ /* 0x000fc800078f38ff */
[----:B------:R-:W-:-:S05]  /*0820*/  LOP3.LUT R3, R3, 0xffffff80, RZ, 0xc0, !PT ;  /* 0xffffff8003037812 */ /* 0x000fca00078ec0ff */
[----:B------:R-:W-:Y:S01]  /*0830*/  IMAD.IADD R3, R4, 0x1, -R3 ;  /* 0x0000000104037824 */ /* 0x000fe200078e0a03 */
[----:B0-----:R-:W-:Y:S02]  /*0840*/  @!UP0 ULEA UR8, UR7, UR6, 0x18 ;  /* 0x0000000607088291 */ /* 0x001fe4000f8ec03f */
[----:B------:R-:W-:-:S04]  /*0850*/  @!UP1 UIADD3 UR6, -UR11, 0x100000, URZ ;  /* 0x001000000b069890 */ /* 0x000fc8000fffe13f */
[----:B------:R-:W-:Y:S02]  /*0860*/  @!UP1 USHF.L.U32 UR7, UR6, 0xb, URZ ;  /* 0x0000000b06079899 */ /* 0x000fe4000800063f */
[----:B------:R-:W-:Y:S01]  /*0870*/  @!UP1 USHF.L.U32 UR6, UR6, 0x1, URZ ;  /* 0x0000000106069899 */ /* 0x000fe2000800063f */
[----:B------:R-:W-:Y:S01]  /*0880*/  VOTEU.ALL UP0, P0 ;  /* 0x00000000003f7886 */ /* 0x000fe20000000000 */
[----:B-1----:R-:W-:Y:S01]  /*0890*/  @!UP1 ULEA UR9, UR10, UR9, 0x18 ;  /* 0x000000090a099291 */ /* 0x002fe2000f8ec03f */
[----:B------:R-:W-:Y:S02]  /*08a0*/  VOTEU.ALL UP1, P0 ;  /* 0x00000000003f7886 */ /* 0x000fe40000020000 */
[----:B------:R-:W-:Y:S01]  /*08b0*/  ULDC.64 UR10, c[0x0][0x598] ;  /* 0x00016600000a7ab9 */ /* 0x000fe20000000a00 */
[----:B------:R-:W-:Y:S01]  /*08c0*/  ISETP.NE.AND P0, PT, R0, 0x3, PT ;  /* 0x000000030000780c */ /* 0x000fe20003f05270 */
[----:B------:R-:W0:Y:S02]  /*08d0*/  FENCE.VIEW.ASYNC.S ;  /* 0x00000000000073c6 */ /* 0x000e240000000000 */
[----:B0-----:R0:W1:Y:S01]  /*08e0*/  @!UP0 SYNCS.EXCH.64 URZ, [UR8+0x1f0], UR4 ;  /* 0x0001f004083f85b2 */ /* 0x0010620008000100 */
[----:B------:R-:W-:-:S02]  /*08f0*/  ISETP.NE.U32.AND P1, PT, RZ, UR10, PT ;  /* 0x0000000aff007c0c */ /* 0x000fc4000bf25070 */
[----:B------:R-:W-:Y:S02]  /*0900*/  ISETP.EQ.OR P0, PT, R0, RZ, !P0 ;  /* 0x000000ff0000720c */ /* 0x000fe40004702670 */
[----:B------:R-:W-:Y:S02]  /*0910*/  ISETP.NE.AND.EX P1, PT, RZ, UR11, PT, P1 ;  /* 0x0000000bff007c0c */ /* 0x000fe4000bf25310 */
[----:B------:R-:W-:-:S04]  /*0920*/  ISETP.EQ.AND P0, PT, R8, RZ, P0 ;  /* 0x000000ff0800720c */ /* 0x000fc80000702270 */
[----:B------:R-:W-:-:S04]  /*0930*/  SEL R16, RZ, 0x1, !P0 ;  /* 0x00000001ff107807 */ /* 0x000fc80004000000 */
[----:B------:R-:W-:Y:S01]  /*0940*/  SEL R16, R16, 0x2, P3 ;  /* 0x0000000210107807 */ /* 0x000fe20001800000 */
[----:B------:R0:W1:Y:S01]  /*0950*/  @!UP1 SYNCS.EXCH.64 URZ, [UR8+0x1f8], UR4 ;  /* 0x0001f804083f95b2 */ /* 0x0000620008000100 */
[----:B------:R-:W-:Y:S01]  /*0960*/  NOP ;  /* 0x0000000000007918 */ /* 0x000fe20000000000 */
[----:B------:R0:W1:Y:S01]  /*0970*/  @!UP2 SYNCS.EXCH.64 URZ, [UR9+0x1d0], UR6 ;  /* 0x0001d006093fa5b2 */ /* 0x0000620008000100 */
[----:B------:R0:W1:Y:S01]  /*0980*/  @!UP3 SYNCS.EXCH.64 URZ, [UR9+0x1d8], UR6 ;  /* 0x0001d806093fb5b2 */ /* 0x0000620008000100 */
[----:B------:R0:W1:Y:S01]  /*0990*/  @!UP4 SYNCS.EXCH.64 URZ, [UR9+0x1e0], UR6 ;  /* 0x0001e006093fc5b2 */ /* 0x0000620008000100 */
[----:B------:R0:W1:Y:S01]  /*09a0*/  @!UP5 SYNCS.EXCH.64 URZ, [UR9+0x1e8], UR6 ;  /* 0x0001e806093fd5b2 */ /* 0x0000620008000100 */
[----:B------:R-:W-:Y:S01]  /*09b0*/  NOP ;  /* 0x0000000000007918 */ /* 0x000fe20000000000 */
[----:B-1----:R-:W-:Y:S06]  /*09c0*/  BAR.SYNC.DEFER_BLOCKING 0x0 ;  /* 0x0000000000007b1d */ /* 0x002fec0000010000 */
[----:B0-2---:R-:W-:Y:S05]  /*09d0*/  @!P1 BRA `(.L_x_4) ;  /* 0x00000000001c9947 */ /* 0x005fea0003800000 */
[----:B------:R-:W0:Y:S02]  /*09e0*/  LDC.64 R6, c[0x0][0x598] ;  /* 0x00016600ff067b82 */ /* 0x000e240000000a00 */
[----:B0-----:R-:W2:Y:S02]  /*09f0*/  LDG.E.64 R6, desc[UR36][R6.64] ;  /* 0x0000002406067981 */ /* 0x001ea4000c1e1b00 */
[----:B--2---:R-:W-:-:S04]  /*0a00*/  ISETP.NE.U32.AND P0, PT, R6, RZ, PT ;  /* 0x000000ff0600720c */ /* 0x004fc80003f05070 */
[----:B------:R-:W-:-:S13]  /*0a10*/  ISETP.NE.AND.EX P0, PT, R7, RZ, PT, P0 ;  /* 0x000000ff0700720c */ /* 0x000fda0003f05300 */
[----:B------:R-:W-:Y:S05]  /*0a20*/  @!P0 BRA `(.L_x_4) ;  /* 0x0000000000088947 */ /* 0x000fea0003800000 */
[----:B------:R1:W5:Y:S01]  /*0a30*/  LD.E R56, desc[UR36][R6.64] ;  /* 0x0000002406387980 */ /* 0x000362000c101900 */
[----:B------:R-:W-:Y:S05]  /*0a40*/  BRA `(.L_x_5) ;  /* 0x0000000000247947 */ /* 0x000fea0003800000 */
.L_x_4:
[----:B------:R-:W-:Y:S02]  /*0a50*/  ULDC.64 UR4, c[0x0][0x588] ;  /* 0x0001620000047ab9 */ /* 0x000fe40000000a00 */
[----:B------:R-:W-:-:S04]  /*0a60*/  ISETP.NE.U32.AND P0, PT, RZ, UR4, PT ;  /* 0x00000004ff007c0c */ /* 0x000fc8000bf05070 */
[----:B------:R-:W-:-:S13]  /*0a70*/  ISETP.NE.AND.EX P0, PT, RZ, UR5, PT, P0 ;  /* 0x00000005ff007c0c */ /* 0x000fda000bf05300 */
[----:B------:R-:W-:Y:S05]  /*0a80*/  @!P0 BRA `(.L_x_6) ;  /* 0x00000000000c8947 */ /* 0x000fea0003800000 */
[----:B------:R-:W0:Y:S02]  /*0a90*/  LDC.64 R56, c[0x0][0x588] ;  /* 0x00016200ff387b82 */ /* 0x000e240000000a00 */
[----:B0-----:R0:W5:Y:S01]  /*0aa0*/  LDG.E R56, desc[UR36][R56.64] ;  /* 0x0000002438387981 */ /* 0x001162000c1e1900 */
[----:B------:R-:W-:Y:S05]  /*0ab0*/  BRA `(.L_x_5) ;  /* 0x0000000000087947 */ /* 0x000fea0003800000 */
.L_x_6:
[----:B------:R-:W-:Y:S02]  /*0ac0*/  ULDC UR4, c[0x0][0x580] ;  /* 0x0001600000047ab9 */ /* 0x000fe40000000800 */
[----:B------:R-:W-:-:S07]  /*0ad0*/  IMAD.U32 R56, RZ, RZ, UR4 ;  /* 0x00000004ff387e24 */ /* 0x000fce000f8e00ff */
.L_x_5:
[----:B------:R-:W-:Y:S02]  /*0ae0*/  ULDC.64 UR4, c[0x0][0x5a0] ;  /* 0x0001680000047ab9 */ /* 0x000fe40000000a00 */
[----:B------:R-:W-:-:S04]  /*0af0*/  ISETP.NE.U32.AND P0, PT, RZ, UR4, PT ;  /* 0x00000004ff007c0c */ /* 0x000fc8000bf05070 */
[----:B------:R-:W-:-:S13]  /*0b00*/  ISETP.NE.AND.EX P0, PT, RZ, UR5, PT, P0 ;  /* 0x00000005ff007c0c */ /* 0x000fda000bf05300 */
[----:B------:R-:W-:Y:S05]  /*0b10*/  @!P0 BRA `(.L_x_7) ;  /* 0x00000000001c8947 */ /* 0x000fea0003800000 */
[----:B-1----:R-:W1:Y:S02]  /*0b20*/  LDC.64 R6, c[0x0][0x5a0] ;  /* 0x00016800ff067b82 */ /* 0x002e640000000a00 */
[----:B-1----:R-:W2:Y:S02]  /*0b30*/  LDG.E.64 R6, desc[UR36][R6.64] ;  /* 0x0000002406067981 */ /* 0x002ea4000c1e1b00 */
[----:B--2---:R-:W-:-:S04]  /*0b40*/  ISETP.NE.U32.AND P0, PT, R6, RZ, PT ;  /* 0x000000ff0600720c */ /* 0x004fc80003f05070 */
[----:B------:R-:W-:-:S13]  /*0b50*/  ISETP.NE.AND.EX P0, PT, R7, RZ, PT, P0 ;  /* 0x000000ff0700720c */ /* 0x000fda0003f05300 */
[----:B------:R-:W-:Y:S05]  /*0b60*/  @!P0 BRA `(.L_x_7) ;  /* 0x0000000000088947 */ /* 0x000fea0003800000 */
[----:B0-----:R2:W5:Y:S01]  /*0b70*/  LD.E R57, desc[UR36][R6.64] ;  /* 0x0000002406397980 */ /* 0x001562000c101900 */
[----:B------:R-:W-:Y:S05]  /*0b80*/  BRA `(.L_x_8) ;  /* 0x0000000000247947 */ /* 0x000fea0003800000 */
.L_x_7:
[----:B------:R-:W-:Y:S02]  /*0b90*/  ULDC.64 UR4, c[0x0][0x590] ;  /* 0x0001640000047ab9 */ /* 0x000fe40000000a00 */
[----:B------:R-:W-:-:S04]  /*0ba0*/  ISETP.NE.U32.AND P0, PT, RZ, UR4, PT ;  /* 0x00000004ff007c0c */ /* 0x000fc8000bf05070 */
[----:B------:R-:W-:-:S13]  /*0bb0*/  ISETP.NE.AND.EX P0, PT, RZ, UR5, PT, P0 ;  /* 0x00000005ff007c0c */ /* 0x000fda000bf05300 */
[----:B------:R-:W-:Y:S05]  /*0bc0*/  @!P0 BRA `(.L_x_9) ;  /* 0x00000000000c8947 */ /* 0x000fea0003800000 */
[----:B-1----:R-:W0:Y:S02]  /*0bd0*/  LDC.64 R6, c[0x0][0x590] ;  /* 0x00016400ff067b82 */ /* 0x002e240000000a00 */
[----:B0-----:R0:W5:Y:S01]  /*0be0*/  LDG.E R57, desc[UR36][R6.64] ;  /* 0x0000002406397981 */ /* 0x001162000c1e1900 */
[----:B------:R-:W-:Y:S05]  /*0bf0*/  BRA `(.L_x_8) ;  /* 0x0000000000087947 */ /* 0x000fea0003800000 */
.L_x_9:
[----:B------:R-:W-:Y:S02]  /*0c00*/  ULDC UR4, c[0x0][0x584] ;  /* 0x0001610000047ab9 */ /* 0x000fe40000000800 */
[----:B0-----:R-:W-:-:S07]  /*0c10*/  IMAD.U32 R57, RZ, RZ, UR4 ;  /* 0x00000004ff397e24 */ /* 0x001fce000f8e00ff */
.L_x_8:
[----:B------:R-:W3:Y:S01]  /*0c20*/  LDC R2, c[0x0][0x65c] ;  /* 0x00019700ff027b82 */ /* 0x000ee20000000800 */
[----:B------:R-:W4:Y:S01]  /*0c30*/  S2R R14, SR_CTAID.Y ;  /* 0x00000000000e7919 */ /* 0x000f220000002600 */
[----:B------:R-:W-:Y:S01]  /*0c40*/  ULDC UR6, c[0x0][0x28c] ;  /* 0x0000a30000067ab9 */ /* 0x000fe20000000800 */
[----:B------:R-:W-:Y:S01]  /*0c50*/  ISETP.NE.AND P0, PT, R8, 0x2, PT ;  /* 0x000000020800780c */ /* 0x000fe20003f05270 */
[----:B------:R-:W-:Y:S01]  /*0c60*/  UIADD3 UR6, UR6, 0x3f, URZ ;  /* 0x0000003f06067890 */ /* 0x000fe2000fffe03f */
[----:B012---:R-:W0:Y:S01]  /*0c70*/  S2R R6, SR_CTAID.X ;  /* 0x0000000000067919 */ /* 0x007e220000002500 */
[----:B------:R-:W-:Y:S01]  /*0c80*/  IMAD.MOV.U32 R7, RZ, RZ, RZ ;  /* 0x000000ffff077224 */ /* 0x000fe200078e00ff */
[----:B------:R-:W-:Y:S01]  /*0c90*/  UMOV UR39, URZ ;  /* 0x0000003f00277c82 */ /* 0x000fe20008000000 */
[----:B------:R-:W-:Y:S01]  /*0ca0*/  USHF.R.S32.HI UR7, URZ, 0x1f, UR6 ;  /* 0x0000001f3f077899 */ /* 0x000fe20008011406 */
[----:B------:R-:W-:Y:S01]  /*0cb0*/  UMOV UR38, URZ ;  /* 0x0000003f00267c82 */ /* 0x000fe20008000000 */
[----:B------:R-:W-:-:S02]  /*0cc0*/  ULDC.64 UR8, c[0x0][0x650] ;  /* 0x0001940000087ab9 */ /* 0x000fc40000000a00 */
[----:B------:R-:W-:-:S04]  /*0cd0*/  ULEA.HI UR7, UR7, UR6, URZ, 0x6 ;  /* 0x0000000607077291 */ /* 0x000fc8000f8f303f */
[----:B------:R-:W-:Y:S01]  /*0ce0*/  USHF.R.S32.HI UR40, URZ, 0x6, UR7 ;  /* 0x000000063f287899 */ /* 0x000fe20008011407 */
[----:B---3--:R-:W-:-:S13]  /*0cf0*/  ISETP.NE.AND P1, PT, R2, 0x1, PT ;  /* 0x000000010200780c */ /* 0x008fda0003f25270 */
[----:B------:R-:W0:Y:S01]  /*0d00*/  @P1 LDC R19, c[0x0][0x10] ;  /* 0x00000400ff131b82 */ /* 0x000e220000000800 */
[----:B----4-:R-:W-:Y:S02]  /*0d10*/  @P1 IMAD.MOV.U32 R8, RZ, RZ, R14 ;  /* 0x000000ffff081224 */ /* 0x010fe400078e000e */
[----:B------:R-:W-:Y:S02]  /*0d20*/  @P1 IMAD.MOV.U32 R9, RZ, RZ, RZ ;  /* 0x000000ffff091224 */ /* 0x000fe400078e00ff */
[----:B------:R-:W-:-:S03]  /*0d30*/  @P1 IMAD.MOV.U32 R17, RZ, RZ, RZ ;  /* 0x000000ffff111224 */ /* 0x000fc600078e00ff */
[----:B------:R-:W1:Y:S01]  /*0d40*/  @!P1 LDC R11, c[0x0][0xc] ;  /* 0x00000300ff0b9b82 */ /* 0x000e620000000800 */
[----:B------:R-:W-:Y:S01]  /*0d50*/  ULDC UR4, c[0x0][0xc] ;  /* 0x0000030000047ab9 */ /* 0x000fe20000000800 */
[----:B------:R-:W-:Y:S02]  /*0d60*/  ULDC UR5, c[0x0][0x10] ;  /* 0x0000040000057ab9 */ /* 0x000fe40000000800 */
[----:B------:R-:W-:-:S04]  /*0d70*/  UIMAD.WIDE.U32 UR4, UR4, UR5, URZ ;  /* 0x00000005040472a5 */ /* 0x000fc8000f8e003f */
[----:B------:R-:W2:Y:S01]  /*0d80*/  LDC R2, c[0x0][0x14] ;  /* 0x00000500ff027b82 */ /* 0x000ea20000000800 */
[----:B0-----:R-:W-:-:S04]  /*0d90*/  @P1 IMAD.WIDE.U32 R18, R6, R19, R8 ;  /* 0x0000001306121225 */ /* 0x001fc800078e0008 */
[----:B------:R-:W-:Y:S02]  /*0da0*/  @P1 IMAD.IADD R17, R19, 0x1, R17 ;  /* 0x0000000113111824 */ /* 0x000fe400078e0211 */
[----:B-1----:R-:W-:-:S04]  /*0db0*/  @!P1 IMAD.WIDE.U32 R8, R11, R14, R6 ;  /* 0x0000000e0b089225 */ /* 0x002fc800078e0006 */
[----:B------:R-:W-:Y:S02]  /*0dc0*/  @!P1 IMAD.MOV.U32 R18, RZ, RZ, R8 ;  /* 0x000000ffff129224 */ /* 0x000fe400078e0008 */
[----:B------:R-:W-:Y:S02]  /*0dd0*/  @!P1 IMAD.MOV.U32 R17, RZ, RZ, R9 ;  /* 0x000000ffff119224 */ /* 0x000fe400078e0009 */
[----:B--2---:R-:W-:-:S04]  /*0de0*/  IMAD.WIDE.U32 R12, R2, UR4, RZ ;  /* 0x00000004020c7c25 */ /* 0x004fc8000f8e00ff */
[----:B------:R-:W-:Y:S01]  /*0df0*/  IMAD R23, R2, UR5, RZ ;  /* 0x0000000502177c24 */ /* 0x000fe2000f8e02ff */
[----:B------:R0:W-:Y:S03]  /*0e00*/  STL.64 [R1], R12 ;  /* 0x0000000c01007387 */ /* 0x0001e60000100a00 */
[----:B------:R-:W-:Y:S01]  /*0e10*/  IMAD.IADD R23, R13, 0x1, R23 ;  /* 0x000000010d177824 */ /* 0x000fe200078e0217 */
[----:B------:R-:W-:Y:S06]  /*0e20*/  @P0 BRA `(.L_x_10) ;  /* 0x0000000000200947 */ /* 0x000fec0003800000 */
[----:B------:R-:W-:Y:S01]  /*0e30*/  UISETP.GE.U32.AND UP0, UPT, UR40, 0x1c, UPT ;  /* 0x0000001c2800788c */ /* 0x000fe2000bf06070 */
[----:B------:R-:W-:Y:S01]  /*0e40*/  IADD3 R18, P0, R18, R12, RZ ;  /* 0x0000000c12127210 */ /* 0x000fe20007f1e0ff */
[----:B------:R-:W-:Y:S01]  /*0e50*/  USHF.R.U32.HI UR4, URZ, 0x2, UR40 ;  /* 0x000000023f047899 */ /* 0x000fe20008011628 */
[----:B------:R-:W-:-:S03]  /*0e60*/  UMOV UR38, URZ ;  /* 0x0000003f00267c82 */ /* 0x000fc60008000000 */
[----:B------:R-:W-:Y:S01]  /*0e70*/  UIMAD.WIDE.U32 UR4, UR4, 0x24924925, URZ ;  /* 0x24924925040478a5 */ /* 0x000fe2000f8e003f */
[----:B------:R-:W-:-:S03]  /*0e80*/  IMAD.X R17, R23, 0x1, R17, P0 ;  /* 0x0000000117117824 */ /* 0x000fc600000e0611 */
[----:B------:R-:W-:Y:S02]  /*0e90*/  UIMAD UR39, UR5, -0x1c, UR40 ;  /* 0xffffffe4052778a4 */ /* 0x000fe4000f8e0228 */
[----:B------:R-:W-:-:S12]  /*0ea0*/  @UP0 ULOP3.LUT UR38, UR5, 0x1, URZ, 0xc0, !UPT ;  /* 0x0000000105260892 */ /* 0x000fd8000f8ec03f */
.L_x_10:
[----:B------:R-:W-:Y:S01]  /*0eb0*/  ISETP.GE.U32.AND P0, PT, R18, UR8, PT ;  /* 0x0000000812007c0c */ /* 0x000fe2000bf06070 */
[----:B------:R-:W-:Y:S01]  /*0ec0*/  IMAD.MOV.U32 R19, RZ, RZ, -0x1 ;  /* 0xffffffffff137424 */ /* 0x000fe200078e00ff */
[----:B------:R-:W-:Y:S01]  /*0ed0*/  PRMT R8, RZ, 0x7610, R8 ;  /* 0x00007610ff087816 */ /* 0x000fe20000000008 */
[----:B------:R-:W-:Y:S01]  /*0ee0*/  IMAD.MOV.U32 R22, RZ, RZ, -0x1 ;  /* 0xffffffffff167424 */ /* 0x000fe200078e00ff */
[----:B------:R-:W-:Y:S01]  /*0ef0*/  ISETP.GE.U32.AND.EX P0, PT, R17, UR9, PT, P0 ;  /* 0x0000000911007c0c */ /* 0x000fe2000bf06100 */
[----:B------:R-:W-:-:S12]  /*0f00*/  IMAD.MOV.U32 R2, RZ, RZ, -0x1 ;  /* 0xffffffffff027424 */ /* 0x000fd800078e00ff */
[----:B------:R-:W-:Y:S05]  /*0f10*/  @P0 BRA `(.L_x_11) ;  /* 0x00000004005c0947 */ /* 0x000fea0003800000 */
[----:B------:R-:W1:Y:S01]  /*0f20*/  LDC.64 R20, c[0x0][0x628] ;  /* 0x00018a00ff147b82 */ /* 0x000e620000000a00 */
[----:B------:R-:W-:Y:S02]  /*0f30*/  IMAD.MOV.U32 R8, RZ, RZ, R18 ;  /* 0x000000ffff087224 */ /* 0x000fe400078e0012 */
[----:B------:R-:W-:-:S05]  /*0f40*/  IMAD.MOV.U32 R9, RZ, RZ, R17 ;  /* 0x000000ffff097224 */ /* 0x000fca00078e0011 */
[----:B------:R-:W2:Y:S08]  /*0f50*/  LDC R2, c[0x0][0x630] ;  /* 0x00018c00ff027b82 */ /* 0x000eb00000000800 */
[----:B------:R-:W3:Y:S01]  /*0f60*/  LDC.64 R24, c[0x0][0x620] ;  /* 0x00018800ff187b82 */ /* 0x000ee20000000a00 */
[----:B-1----:R-:W-:-:S04]  /*0f70*/  ISETP.NE.U32.AND P0, PT, R20, RZ, PT ;  /* 0x000000ff1400720c */ /* 0x002fc80003f05070 */
[----:B------:R-:W-:-:S13]  /*0f80*/  ISETP.NE.AND.EX P0, PT, R21, RZ, PT, P0 ;  /* 0x000000ff1500720c */ /* 0x000fda0003f05300 */
[----:B--23--:R-:W-:Y:S05]  /*0f90*/  @!P0 BRA `(.L_x_12) ;  /* 0x0000000000288947 */ /* 0x00cfea0003800000 */
[----:B0-----:R-:W0:Y:S02]  /*0fa0*/  LDC R13, c[0x0][0x634] ;  /* 0x00018d00ff0d7b82 */ /* 0x001e240000000800 */
[----:B0-----:R-:W-:-:S05]  /*0fb0*/  IADD3 R13, P0, R18, R13, RZ ;  /* 0x0000000d120d7210 */ /* 0x001fca0007f1e0ff */
[----:B------:R-:W-:-:S04]  /*0fc0*/  IMAD.X R15, RZ, RZ, R17, P0 ;  /* 0x000000ffff0f7224 */ /* 0x000fc800000e0611 */
[----:B------:R-:W-:-:S04]  /*0fd0*/  IMAD.WIDE.U32 R8, R15, R20, RZ ;  /* 0x000000140f087225 */ /* 0x000fc800078e00ff */
[----:B------:R-:W-:-:S04]  /*0fe0*/  IMAD.WIDE.U32 R10, P0, R13, R21, R8 ;  /* 0x000000150d0a7225 */ /* 0x000fc80007800008 */
[----:B------:R-:W-:-:S04]  /*0ff0*/  IMAD.WIDE.U32 R8, R13, R20, RZ ;  /* 0x000000140d087225 */ /* 0x000fc800078e00ff */
[----:B------:R-:W-:Y:S01]  /*1000*/  IMAD.X R13, RZ, RZ, RZ, P0 ;  /* 0x000000ffff0d7224 */ /* 0x000fe200000e06ff */
[----:B------:R-:W-:Y:S01]  /*1010*/  IADD3 RZ, P0, R9, R10, RZ ;  /* 0x0000000a09ff7210 */ /* 0x000fe20007f1e0ff */
[----:B------:R-:W-:-:S04]  /*1020*/  IMAD.MOV.U32 R12, RZ, RZ, R11 ;  /* 0x000000ffff0c7224 */ /* 0x000fc800078e000b */
[----:B------:R-:W-:-:S08]  /*1030*/  IMAD.WIDE.U32.X R8, R15, R21, R12, P0 ;  /* 0x000000150f087225 */ /* 0x000fd000000e040c */
.L_x_12:
[-CC-:B------:R-:W-:Y:S01]  /*1040*/  SHF.R.U64 R31, R8, R2.reuse, R9.reuse ;  /* 0x00000002081f7219 */ /* 0x180fe20000001209 */
[----:B0-----:R-:W0:Y:S01]  /*1050*/  LDC R12, c[0x0][0x618] ;  /* 0x00018600ff0c7b82 */ /* 0x001e220000000800 */
[----:B------:R-:W-:Y:S01]  /*1060*/  SHF.R.U32.HI R7, RZ, R2, R9 ;  /* 0x00000002ff077219 */ /* 0x000fe20000011609 */
[----:B------:R-:W-:Y:S01]  /*1070*/  ULDC UR4, c[0x0][0x150] ;  /* 0x0000540000047ab9 */ /* 0x000fe20000000800 */
[----:B------:R-:W-:Y:S01]  /*1080*/  IADD3 R11, P0, RZ, -R31, RZ ;  /* 0x8000001fff0b7210 */ /* 0x000fe20007f1e0ff */
[----:B------:R-:W-:Y:S01]  /*1090*/  IMAD.MOV.U32 R19, RZ, RZ, R17 ;  /* 0x000000ffff137224 */ /* 0x000fe200078e0011 */
[----:B------:R-:W-:-:S03]  /*10a0*/  I2FP.F32.U32 R2, R6 ;  /* 0x0000000600027245 */ /* 0x000fc60000201000 */
[----:B------:R-:W1:Y:S01]  /*10b0*/  LDC.64 R26, c[0x0][0x640] ;  /* 0x00019000ff1a7b82 */ /* 0x000e620000000a00 */
[----:B------:R-:W-:Y:S02]  /*10c0*/  IMAD.X R13, RZ, RZ, ~R7, P0 ;  /* 0x000000ffff0d7224 */ /* 0x000fe400000e0e07 */
[----:B------:R-:W-:Y:S01]  /*10d0*/  FMUL R2, R2, UR4 ;  /* 0x0000000402027c20 */ /* 0x000fe20008400000 */
[----:B------:R-:W-:Y:S01]  /*10e0*/  IMAD.WIDE.U32 R8, R11, R24, R18 ;  /* 0x000000180b087225 */ /* 0x000fe200078e0012 */
[----:B------:R-:W-:-:S03]  /*10f0*/  ULDC UR4, c[0x0][0x154] ;  /* 0x0000550000047ab9 */ /* 0x000fc60000000800 */
[----:B------:R-:W-:Y:S01]  /*1100*/  IMAD R10, R13, R24, RZ ;  /* 0x000000180d0a7224 */ /* 0x000fe200078e02ff */
[----:B------:R-:W2:Y:S01]  /*1110*/  LDC R7, c[0x0][0x144] ;  /* 0x00005100ff077b82 */ /* 0x000ea20000000800 */
[----:B------:R-:W3:Y:S02]  /*1120*/  F2I.U32.TRUNC.NTZ R2, R2 ;  /* 0x0000000200027305 */ /* 0x000ee4000020f000 */
[----:B------:R-:W-:-:S04]  /*1130*/  IMAD R11, R11, R25, R10 ;  /* 0x000000190b0b7224 */ /* 0x000fc800078e020a */
[----:B------:R-:W-:Y:S01]  /*1140*/  IMAD.IADD R9, R9, 0x1, R11 ;  /* 0x0000000109097824 */ /* 0x000fe200078e020b */
[----:B------:R-:W4:Y:S01]  /*1150*/  LDC R22, c[0x0][0x608] ;  /* 0x00018200ff167b82 */ /* 0x000f220000000800 */
[----:B------:R-:W-:-:S03]  /*1160*/  IMAD.MOV.U32 R11, RZ, RZ, -0x1 ;  /* 0xffffffffff0b7424 */ /* 0x000fc600078e00ff */
[--C-:B0-----:R-:W-:Y:S02]  /*1170*/  SHF.R.U64 R20, R8, R12, R9.reuse ;  /* 0x0000000c08147219 */ /* 0x101fe40000001209 */
[----:B------:R-:W-:Y:S02]  /*1180*/  I2FP.F32.U32 R8, R14 ;  /* 0x0000000e00087245 */ /* 0x000fe40000201000 */
[----:B------:R-:W0:Y:S01]  /*1190*/  LDC R24, c[0x0][0x658] ;  /* 0x00019600ff187b82 */ /* 0x000e220000000800 */
[----:B-1----:R-:W-:Y:S01]  /*11a0*/  ISETP.NE.U32.AND P0, PT, R26, RZ, PT ;  /* 0x000000ff1a00720c */ /* 0x002fe20003f05070 */
[----:B---3--:R-:W-:Y:S02]  /*11b0*/  IMAD.MOV R10, RZ, RZ, -R2 ;  /* 0x000000ffff0a7224 */ /* 0x008fe400078e0a02 */
[----:B------:R-:W-:Y:S01]  /*11c0*/  FMUL R8, R8, UR4 ;  /* 0x0000000408087c20 */ /* 0x000fe20008400000 */
[----:B------:R-:W-:Y:S02]  /*11d0*/  SHF.R.U32.HI R9, RZ, R12, R9 ;  /* 0x0000000cff097219 */ /* 0x000fe40000011609 */
[----:B------:R-:W-:Y:S01]  /*11e0*/  ISETP.NE.AND.EX P0, PT, R27, RZ, PT, P0 ;  /* 0x000000ff1b00720c */ /* 0x000fe20003f05300 */
[----:B------:R1:W3:Y:S01]  /*11f0*/  F2I.U32.TRUNC.NTZ R15, R8 ;  /* 0x00000008000f7305 */ /* 0x0002e2000020f000 */
[----:B------:R-:W1:Y:S01]  /*1200*/  LDC R19, c[0x0][0x148] ;  /* 0x00005200ff137b82 */ /* 0x000e620000000800 */
[----:B--2---:R-:W-:-:S07]  /*1210*/  IMAD R2, R7, R10, R6 ;  /* 0x0000000a07027224 */ /* 0x004fce00078e0206 */
[----:B------:R-:W2:Y:S01]  /*1220*/  LDC R25, c[0x0][0x600] ;  /* 0x00018000ff197b82 */ /* 0x000ea20000000800 */
[-CC-:B----4-:R-:W-:Y:S02]  /*1230*/  SHF.R.U64 R32, R20, R22.reuse, R9.reuse ;  /* 0x0000001614207219 */ /* 0x190fe40000001209 */
[----:B------:R-:W-:Y:S01]  /*1240*/  SHF.R.U32.HI R7, RZ, R22, R9 ;  /* 0x00000016ff077219 */ /* 0x000fe20000011609 */
[----:B------:R-:W-:-:S04]  /*1250*/  IMAD.MOV.U32 R9, RZ, RZ, 0x1 ;  /* 0x00000001ff097424 */ /* 0x000fc800078e00ff */
[----:B------:R-:W4:Y:S01]  /*1260*/  LDC R28, c[0x0][0x648] ;  /* 0x00019200ff1c7b82 */ /* 0x000f220000000800 */
[-C--:B0-----:R-:W-:Y:S02]  /*1270*/  SHF.L.U32 R6, R11, R24.reuse, RZ ;  /* 0x000000180b067219 */ /* 0x081fe400000006ff */
[--C-:B------:R-:W-:Y:S02]  /*1280*/  SHF.R.U64 R22, R32, R24, R7.reuse ;  /* 0x0000001820167219 */ /* 0x100fe40000001207 */
[----:B------:R-:W-:Y:S02]  /*1290*/  LOP3.LUT R13, RZ, R6, RZ, 0x33, !PT ;  /* 0x00000006ff0d7212 */ /* 0x000fe400078e33ff */
[-C--:B------:R-:W-:Y:S01]  /*12a0*/  SHF.R.U32.HI R7, RZ, R24.reuse, R7 ;  /* 0x00000018ff077219 */ /* 0x080fe20000011607 */
[----:B------:R-:W0:Y:S01]  /*12b0*/  LDC R29, c[0x0][0x638] ;  /* 0x00018e00ff1d7b82 */ /* 0x000e220000000800 */
[----:B------:R-:W-:Y:S01]  /*12c0*/  SHF.L.U32 R12, R9, R24, RZ ;  /* 0x00000018090c7219 */ /* 0x000fe200000006ff */
[----:B------:R-:W-:-:S06]  /*12d0*/  IMAD.MOV.U32 R6, RZ, RZ, R22 ;  /* 0x000000ffff067224 */ /* 0x000fcc00078e0016 */
[----:B------:R-:W0:Y:S01]  /*12e0*/  LDC R30, c[0x0][0x610] ;  /* 0x00018400ff1e7b82 */ /* 0x000e220000000800 */
[----:B-1-3--:R-:W-:Y:S05]  /*12f0*/  @!P0 BRA `(.L_x_13) ;  /* 0x0000000000288947 */ /* 0x00afea0003800000 */
[----:B------:R-:W1:Y:S02]  /*1300*/  LDC R11, c[0x0][0x64c] ;  /* 0x00019300ff0b7b82 */ /* 0x000e640000000800 */
[----:B-1----:R-:W-:-:S05]  /*1310*/  IADD3 R11, P0, R22, R11, RZ ;  /* 0x0000000b160b7210 */ /* 0x002fca0007f1e0ff */
        /* <DEDUP_REMOVED lines=8> */
.L_x_13:
[----:B----4-:R-:W-:Y:S01]  /*13a0*/  SHF.R.U64 R6, R6, R28, R7 ;  /* 0x0000001c06067219 */ /* 0x010fe20000001207 */
[----:B--2---:R-:W-:Y:S01]  /*13b0*/  VIADD R7, R25, 0xffffffff ;  /* 0xffffffff19077836 */ /* 0x004fe20000000000 */
[----:B------:R-:W-:Y:S01]  /*13c0*/  LOP3.LUT R13, R32, R13, RZ, 0xc0, !PT ;  /* 0x0000000d200d7212 */ /* 0x000fe200078ec0ff */
[----:B------:R-:W-:Y:S02]  /*13d0*/  IMAD.MOV R15, RZ, RZ, -R15 ;  /* 0x000000ffff0f7224 */ /* 0x000fe400078e0a0f */
[----:B------:R-:W-:Y:S01]  /*13e0*/  IMAD.MOV R8, RZ, RZ, -R6 ;  /* 0x000000ffff087224 */ /* 0x000fe200078e0a06 */
[----:B------:R-:W-:Y:S01]  /*13f0*/  LOP3.LUT R7, R20, R7, RZ, 0xc0, !PT ;  /* 0x0000000714077212 */ /* 0x000fe200078ec0ff */
[----:B------:R-:W-:Y:S02]  /*1400*/  IMAD R13, R12, R6, R13 ;  /* 0x000000060c0d7224 */ /* 0x000fe400078e020d */
[----:B------:R-:W-:Y:S02]  /*1410*/  @P1 IMAD R2, R19, R15, R14 ;  /* 0x0000000f13021224 */ /* 0x000fe400078e020e */
[----:B0-----:R-:W-:-:S02]  /*1420*/  IMAD R6, R8, R29, R22 ;  /* 0x0000001d08067224 */ /* 0x001fc400078e0216 */
[----:B------:R-:W-:Y:S02]  /*1430*/  IMAD R2, R13, R30, R2 ;  /* 0x0000001e0d027224 */ /* 0x000fe400078e0202 */
[----:B------:R-:W-:Y:S02]  /*1440*/  IMAD R19, R6, R25, R7 ;  /* 0x0000001906137224 */ /* 0x000fe400078e0207 */
[----:B------:R-:W-:-:S03]  /*1450*/  IMAD.MOV.U32 R8, RZ, RZ, 0x1 ;  /* 0x00000001ff087424 */ /* 0x000fc600078e00ff */
[----:B------:R-:W-:Y:S02]  /*1460*/  SEL R22, R19, R2, !P1 ;  /* 0x0000000213167207 */ /* 0x000fe40004800000 */
[----:B------:R-:W-:Y:S01]  /*1470*/  SEL R19, R2, R19, !P1 ;  /* 0x0000001302137207 */ /* 0x000fe20004800000 */
[----:B------:R-:W-:-:S07]  /*1480*/  IMAD.MOV.U32 R2, RZ, RZ, R31 ;  /* 0x000000ffff027224 */ /* 0x000fce00078e001f */
.L_x_11:
[----:B------:R-:W-:Y:S05]  /*1490*/  @!P2 BRA `(.L_x_14) ;  /* 0x000000300000a947 */ /* 0x000fea0003800000 */
[----:B------:R-:W-:-:S13]  /*14a0*/  ISETP.GT.U32.AND P0, PT, R33, 0x1, PT ;  /* 0x000000012100780c */ /* 0x000fda0003f04070 */
[----:B------:R-:W-:Y:S05]  /*14b0*/  @P0 EXIT ;  /* 0x000000000000094d */ /* 0x000fea0003800000 */
.L_x_15:
[----:B------:R-:W-:-:S08]  /*14c0*/  NOP ;  /* 0x0000000000007918 */ /* 0x000fd00000000000 */
[----:B------:R-:W1:Y:S02]  /*14d0*/  USETMAXREG.TRY_ALLOC.CTAPOOL UP0, 0xe8 ;  /* 0x000000e8000079c8 */ /* 0x000e640008000600 */
[----:B-1----:R-:W-:-:S13]  /*14e0*/  PLOP3.LUT P0, PT, PT, PT, UP0, 0x80, 0x0 ;  /* 0x000000000000781c */ /* 0x002fda0003f0f008 */
[----:B------:R-:W-:Y:S05]  /*14f0*/  @!P0 BRA `(.L_x_15) ;  /* 0xfffffffc00f08947 */ /* 0x000fea000383ffff */
[----:B------:R-:W-:-:S13]  /*1500*/  LOP3.LUT P0, RZ, R8, 0xff, RZ, 0xc0, !PT ;  /* 0x000000ff08ff7812 */ /* 0x000fda000780c0ff */
[----:B------:R-:W-:Y:S05]  /*1510*/  @!P0 EXIT ;  /* 0x000000000000894d */ /* 0x000fea0003800000 */
[----:B------:R-:W1:Y:S01]  /*1520*/  S2UR UR4, SR_CgaCtaId ;  /* 0x00000000000479c3 */ /* 0x000e620000008800 */
[----:B------:R-:W-:Y:S01]  /*1530*/  VIADD R6, R5, 0xffffffff ;  /* 0xffffffff05067836 */ /* 0x000fe20000000000 */
[----:B------:R-:W-:Y:S01]  /*1540*/  SHF.R.S32.HI R0, RZ, 0x1f, R3 ;  /* 0x0000001fff007819 */ /* 0x000fe20000011403 */
[----:B------:R-:W-:Y:S01]  /*1550*/  UMOV UR41, 0x400 ;  /* 0x0000040000297882 */ /* 0x000fe20000000000 */
[----:B------:R-:W-:Y:S02]  /*1560*/  UISETP.LT.AND UP0, UPT, UR40, 0x1, UPT ;  /* 0x000000012800788c */ /* 0x000fe4000bf01270 */
[----:B------:R-:W-:Y:S01]  /*1570*/  R2UR UR42, R6 ;  /* 0x00000000062a72ca */ /* 0x000fe200000e0000 */
[----:B------:R-:W-:Y:S01]  /*1580*/  ULDC UR6, c[0x0][0x284] ;  /* 0x0000a10000067ab9 */ /* 0x000fe20000000800 */
[CC--:B------:R-:W-:Y:S01]  /*1590*/  LEA.HI R4, R0.reuse, R3.reuse, RZ, 0x2 ;  /* 0x0000000300047211 */ /* 0x0c0fe200078f10ff */
[----:B------:R-:W-:Y:S01]  /*15a0*/  USEL UR43, UR40, 0x1, UP0 ;  /* 0x00000001282b7887 */ /* 0x000fe20008000000 */
[----:B------:R-:W-:Y:S01]  /*15b0*/  LEA.HI R0, R0, R3, RZ, 0x5 ;  /* 0x0000000300007211 */ /* 0x000fe200078f28ff */
[----:B------:R-:W-:Y:S01]  /*15c0*/  USHF.L.U32 UR46, UR40, 0x1, URZ ;  /* 0x00000001282e7899 */ /* 0x000fe2000800063f */
[--C-:B------:R-:W-:Y:S01]  /*15d0*/  SHF.R.S32.HI R58, RZ, 0x2, R4.reuse ;  /* 0x00000002ff3a7819 */ /* 0x100fe20000011404 */
[----:B------:R-:W-:Y:S01]  /*15e0*/  UIADD3 UR43, -UR43, UR40, URZ ;  /* 0x000000282b2b7290 */ /* 0x000fe2000fffe13f */
[----:B------:R-:W-:-:S02]  /*15f0*/  SHF.R.S32.HI R5, RZ, 0x1f, R4 ;  /* 0x0000001fff057819 */ /* 0x000fc40000011404 */
[----:B------:R-:W-:Y:S02]  /*1600*/  LOP3.LUT R60, R4, 0xfffffffc, RZ, 0xc0, !PT ;  /* 0xfffffffc043c7812 */ /* 0x000fe400078ec0ff */
[----:B------:R-:W-:Y:S01]  /*1610*/  LEA.HI R5, R5, R58, RZ, 0x3 ;  /* 0x0000003a05057211 */ /* 0x000fe200078f18ff */
[----:B------:R-:W-:Y:S01]  /*1620*/  USHF.L.U32 UR42, UR42, 0x3, URZ ;  /* 0x000000032a2a7899 */ /* 0x000fe2000800063f */
[----:B------:R-:W-:Y:S01]  /*1630*/  ISETP.NE.AND P0, PT, R6, RZ, PT ;  /* 0x000000ff0600720c */ /* 0x000fe20003f05270 */
[----:B------:R-:W-:Y:S01]  /*1640*/  IMAD.IADD R60, R3, 0x1, -R60 ;  /* 0x00000001033c7824 */ /* 0x000fe200078e0a3c */
[----:B------:R-:W-:Y:S01]  /*1650*/  LOP3.LUT R5, R5, 0xfffffff8, RZ, 0xc0, !PT ;  /* 0xfffffff805057812 */ /* 0x000fe200078ec0ff */
[----:B-1----:R-:W-:Y:S02]  /*1660*/  ULEA UR41, UR4, UR41, 0x18 ;  /* 0x0000002904297291 */ /* 0x002fe4000f8ec03f */
[----:B------:R-:W-:Y:S01]  /*1670*/  IMAD.U32 R62, RZ, RZ, UR42 ;  /* 0x0000002aff3e7e24 */ /* 0x000fe2000f8e00ff */
[----:B------:R-:W-:Y:S01]  /*1680*/  SEL R67, RZ, 0x1, P0 ;  /* 0x00000001ff437807 */ /* 0x000fe20000000000 */
[----:B------:R-:W-:Y:S01]  /*1690*/  IMAD.IADD R58, R58, 0x1, -R5 ;  /* 0x000000013a3a7824 */ /* 0x000fe200078e0a05 */
[----:B------:R-:W-:Y:S01]  /*16a0*/  UIADD3 UR47, UR41, 0x1d0, URZ ;  /* 0x000001d0292f7890 */ /* 0x000fe2000fffe03f */
[----:B------:R-:W-:Y:S01]  /*16b0*/  SHF.R.S32.HI R5, RZ, 0x5, R0 ;  /* 0x00000005ff057819 */ /* 0x000fe20000011400 */
[----:B------:R-:W-:Y:S01]  /*16c0*/  UIADD3 UR4, UR41, 0x1c300, URZ ;  /* 0x0001c30029047890 */ /* 0x000fe2000fffe03f */
[C---:B------:R-:W-:Y:S01]  /*16d0*/  LOP3.LUT R64, R62.reuse, 0x8, RZ, 0xc0, !PT ;  /* 0x000000083e407812 */ /* 0x040fe200078ec0ff */
[----:B------:R-:W-:Y:S01]  /*16e0*/  UIADD3 UR5, UR41, 0x300, URZ ;  /* 0x0000030029057890 */ /* 0x000fe2000fffe03f */
[--C-:B------:R-:W-:Y:S01]  /*16f0*/  SHF.R.S32.HI R59, RZ, 0x1f, R58.reuse ;  /* 0x0000001fff3b7819 */ /* 0x100fe2000001143a */
[----:B------:R-:W-:Y:S01]  /*1700*/  USHF.R.U32.HI UR4, URZ, 0x4, UR4 ;  /* 0x000000043f047899 */ /* 0x000fe20008011604 */
[C-C-:B------:R-:W-:Y:S01]  /*1710*/  IMAD R65, R5.reuse, -0x10, -R58.reuse ;  /* 0xfffffff005417824 */ /* 0x140fe200078e0a3a */
[----:B------:R-:W-:Y:S01]  /*1720*/  USHF.R.U32.HI UR5, URZ, 0x4, UR5 ;  /* 0x000000043f057899 */ /* 0x000fe20008011605 */
[----:B------:R-:W-:Y:S01]  /*1730*/  IMAD.U32 R61, RZ, RZ, UR47 ;  /* 0x0000002fff3d7e24 */ /* 0x000fe2000f8e00ff */
[----:B------:R-:W-:Y:S01]  /*1740*/  ULOP3.LUT UR4, UR4, 0x3fff, URZ, 0xc0, !UPT ;  /* 0x00003fff04047892 */ /* 0x000fe2000f8ec03f */
[----:B------:R-:W-:Y:S01]  /*1750*/  IMAD.WIDE R58, R5, 0x10, R58 ;  /* 0x00000010053a7825 */ /* 0x000fe200078e023a */
[----:B------:R-:W-:Y:S01]  /*1760*/  ULOP3.LUT UR5, UR5, 0x3fff, URZ, 0xc0, !UPT ;  /* 0x00003fff05057892 */ /* 0x000fe2000f8ec03f */
[----:B------:R-:W-:Y:S01]  /*1770*/  LOP3.LUT R62, R62, 0x8, RZ, 0xc, !PT ;  /* 0x000000083e3e7812 */ /* 0x000fe200078e0cff */
[----:B------:R-:W-:Y:S01]  /*1780*/  ULOP3.LUT UR44, UR4, 0x10000, URZ, 0xfc, !UPT ;  /* 0x00010000042c7892 */ /* 0x000fe2000f8efc3f */
[----:B------:R-:W-:Y:S01]  /*1790*/  VIADD R63, R61, UR42 ;  /* 0x0000002a3d3f7c36 */ /* 0x000fe20008000000 */
[----:B------:R-:W-:Y:S01]  /*17a0*/  LOP3.LUT R64, R64, 0x18, RZ, 0x3c, !PT ;  /* 0x0000001840407812 */ /* 0x000fe200078e3cff */
[----:B------:R-:W-:Y:S01]  /*17b0*/  VIADD R65, R65, UR6 ;  /* 0x0000000641417c36 */ /* 0x000fe20008000000 */
[----:B------:R-:W-:-:S12]  /*17c0*/  ULOP3.LUT UR45, UR5, 0x10000, URZ, 0xfc, !UPT ;  /* 0x00010000052d7892 */ /* 0x000fd8000f8efc3f */
.L_x_103:
[----:B------:R-:W-:Y:S01]  /*17d0*/  SHF.L.U32 R0, R67, 0x1f, RZ ;  /* 0x0000001f43007819 */ /* 0x000fe200000006ff */
[----:B------:R-:W-:Y:S02]  /*17e0*/  ULDC UR4, c[0x0][0x28c] ;  /* 0x0000a30000047ab9 */ /* 0x000fe40000000800 */
[----:B------:R-:W-:Y:S01]  /*17f0*/  ISETP.LT.AND P1, PT, RZ, UR4, PT ;  /* 0x00000004ff007c0c */ /* 0x000fe2000bf21270 */
[----:B-1----:R-:W1:Y:S02]  /*1800*/  SYNCS.PHASECHK.TRANS64.TRYWAIT P0, [R61+UR42], R0 ;  /* 0x000000003d0075a7 */ /* 0x002e64000800016a */
[----:B-1-34-:R-:W-:Y:S10]  /*1810*/  @!P0 BRA `(.L_x_16) ;  /* 0x0000004800708947 */ /* 0x01aff40003800000 */
.L_x_149:
[----:B------:R-:W-:Y:S05]  /*1820*/  @P1 BRA `(.L_x_17) ;  /* 0x0000000000401947 */ /* 0x000fea0003800000 */
[----:B-1----:R-:W-:Y:S01]  /*1830*/  MOV R0, 0x0 ;  /* 0x0000000000007802 */ /* 0x002fe20000000f00 */
[----:B------:R-:W-:Y:S01]  /*1840*/  ULDC.64 UR4, c[0x4][0x68] ;  /* 0x01001a0000047ab9 */ /* 0x000fe20000000a00 */
[----:B------:R-:W-:Y:S01]  /*1850*/  ULDC.64 UR6, c[0x4][0x8] ;  /* 0x0100020000067ab9 */ /* 0x000fe20000000a00 */
[----:B------:R-:W-:Y:S01]  /*1860*/  IMAD.U32 R4, RZ, RZ, UR4 ;  /* 0x00000004ff047e24 */ /* 0x000fe2000f8e00ff */
[----:B------:R1:W2:Y:S01]  /*1870*/  LDC.64 R14, c[0x4][R0] ;  /* 0x01000000000e7b82 */ /* 0x0002a20000000a00 */
[----:B------:R-:W-:Y:S01]  /*1880*/  IMAD.U32 R5, RZ, RZ, UR5 ;  /* 0x00000005ff057e24 */ /* 0x000fe2000f8e00ff */
[----:B------:R-:W-:Y:S01]  /*1890*/  ULDC.64 UR4, c[0x4][0x70] ;  /* 0x01001c0000047ab9 */ /* 0x000fe20000000a00 */
[----:B------:R-:W-:Y:S02]  /*18a0*/  IMAD.U32 R10, RZ, RZ, UR6 ;  /* 0x00000006ff0a7e24 */ /* 0x000fe4000f8e00ff */
[----:B------:R-:W-:Y:S02]  /*18b0*/  IMAD.U32 R6, RZ, RZ, UR4 ;  /* 0x00000004ff067e24 */ /* 0x000fe4000f8e00ff */
[----:B------:R-:W-:-:S02]  /*18c0*/  IMAD.U32 R7, RZ, RZ, UR5 ;  /* 0x00000005ff077e24 */ /* 0x000fc4000f8e00ff */
[----:B------:R-:W-:Y:S02]  /*18d0*/  IMAD.U32 R11, RZ, RZ, UR7 ;  /* 0x00000007ff0b7e24 */ /* 0x000fe4000f8e00ff */
[----:B------:R-:W-:Y:S02]  /*18e0*/  IMAD.MOV.U32 R8, RZ, RZ, 0x1e1 ;  /* 0x000001e1ff087424 */ /* 0x000fe400078e00ff */
[----:B0-----:R-:W-:Y:S02]  /*18f0*/  IMAD.MOV.U32 R12, RZ, RZ, 0x1 ;  /* 0x00000001ff0c7424 */ /* 0x001fe400078e00ff */
[----:B-1----:R-:W-:-:S07]  /*1900*/  IMAD.MOV.U32 R13, RZ, RZ, RZ ;  /* 0x000000ffff0d7224 */ /* 0x002fce00078e00ff */
[----:B------:R-:W-:-:S07]  /*1910*/  LEPC R20, `(.L_x_17) ;  /* 0x000000001014794e */ /* 0x000fce0000000000 */
[----:B--2--5:R-:W-:Y:S05]  /*1920*/  CALL.ABS.NOINC R14 ;  /* 0x000000000e007343 */ /* 0x024fea0003c00000 */
.L_x_17:
[----:B-1----:R-:W-:-:S04]  /*1930*/  LOP3.LUT R0, R16, 0x1, RZ, 0xfc, !PT ;  /* 0x0000000110007812 */ /* 0x002fc800078efcff */
[----:B------:R-:W-:-:S13]  /*1940*/  ISETP.NE.AND P0, PT, R0, 0x3, PT ;  /* 0x000000030000780c */ /* 0x000fda0003f05270 */
[----:B------:R-:W-:Y:S05]  /*1950*/  @!P0 BRA `(.L_x_18) ;  /* 0x0000000000048947 */ /* 0x000fea0003800000 */
[----:B------:R-:W-:Y:S01]  /*1960*/  BPT.TRAP 0x1 ;  /* 0x000000040000795c */ /* 0x000fe20000300000 */
.L_x_18:
[----:B------:R-:W-:Y:S02]  /*1970*/  IMAD.U32 R3, RZ, RZ, UR39 ;  /* 0x00000027ff037e24 */ /* 0x000fe4000f8e00ff */
[----:B------:R-:W-:-:S03]  /*1980*/  IMAD.U32 R0, RZ, RZ, UR38 ;  /* 0x00000026ff007e24 */ /* 0x000fc6000f8e00ff */
[----:B------:R-:W-:Y:S02]  /*1990*/  LEA R3, R3, UR41, 0x3 ;  /* 0x0000002903037c11 */ /* 0x000fe4000f8e18ff */
[----:B------:R-:W-:-:S04]  /*19a0*/  SHF.L.U32 R0, R0, 0x1f, RZ ;  /* 0x0000001f00007819 */ /* 0x000fc800000006ff */
[----:B------:R1:W2:Y:S01]  /*19b0*/  SYNCS.PHASECHK.TRANS64.TRYWAIT P1, [R3+URZ], R0 ;  /* 0x00000000030075a7 */ /* 0x0002a2000802017f */
[----:B------:R-:W-:Y:S05]  /*19c0*/  @!P0 BRA `(.L_x_19) ;  /* 0x0000000000048947 */ /* 0x000fea0003800000 */
[----:B------:R-:W-:Y:S01]  /*19d0*/  BPT.TRAP 0x1 ;  /* 0x000000040000795c */ /* 0x000fe20000300000 */
.L_x_19:
[----:B--2---:R-:W-:Y:S05]  /*19e0*/  @P1 BRA `(.L_x_20) ;  /* 0x0000000000081947 */ /* 0x004fea0003800000 */
[----:B------:R-:W2:Y:S02]  /*19f0*/  SYNCS.PHASECHK.TRANS64.TRYWAIT P1, [R3+URZ], R0 ;  /* 0x00000000030075a7 */ /* 0x000ea4000802017f */
[----:B--2---:R-:W-:Y:S05]  /*1a00*/  @!P1 BRA `(.L_x_21) ;  /* 0x0000004800089947 */ /* 0x004fea0003800000 */
.L_x_20:
[----:B------:R-:W-:Y:S05]  /*1a10*/  WARPSYNC.ALL ;  /* 0x0000000000007948 */ /* 0x000fea0003800000 */
[----:B------:R-:W-:Y:S01]  /*1a20*/  ULEA UR4, UR39, UR45, 0x8 ;  /* 0x0000002d27047291 */ /* 0x000fe2000f8e403f */
[----:B------:R-:W-:Y:S01]  /*1a30*/  WARPGROUP.ARRIVE ;  /* 0x00000000000079c5 */ /* 0x000fe20000000000 */
[----:B------:R-:W-:Y:S01]  /*1a40*/  ULEA UR6, UR39, UR44, 0x8 ;  /* 0x0000002c27067291 */ /* 0x000fe2000f8e403f */
[----:B-12---:R-:W-:Y:S01]  /*1a50*/  IMAD.U32 R0, RZ, RZ, UR43 ;  /* 0x0000002bff007e24 */ /* 0x006fe2000f8e00ff */
[----:B------:R-:W-:Y:S01]  /*1a60*/  UMOV UR5, 0x80000020 ;  /* 0x8000002000057882 */ /* 0x000fe20000000000 */
[----:B------:R-:W-:-:S03]  /*1a70*/  UMOV UR7, 0x80000020 ;  /* 0x8000002000077882 */ /* 0x000fc60000000000 */
[----:B------:R-:W-:-:S03]  /*1a80*/  ISETP.GE.AND P1, PT, R0, 0x1, PT ;  /* 0x000000010000780c */ /* 0x000fc60003f26270 */
[----:B------:R-:W-:Y:S01]  /*1a90*/  IGMMA.64x64x32.S8.S8 R24, gdesc[UR4], RZ, !UPT, gsb0 ;  /* 0x01e00000041879f1 */ /* 0x000fe2000c0410ff */
[----:B------:R-:W-:Y:S02]  /*1aa0*/  UIADD3 UR4, UR4, 0x2, URZ ;  /* 0x0000000204047890 */ /* 0x000fe4000fffe03f */
[----:B------:R-:W-:Y:S01]  /*1ab0*/  UIADD3 UR6, UR6, 0x2, URZ ;  /* 0x0000000206067890 */ /* 0x000fe2000fffe03f */
[----:B------:R-:W-:Y:S01]  /*1ac0*/  UMOV UR5, 0x80000020 ;  /* 0x8000002000057882 */ /* 0x000fe20000000000 */
[----:B------:R-:W-:Y:S01]  /*1ad0*/  UMOV UR7, 0x80000020 ;  /* 0x8000002000077882 */ /* 0x000fe20000000000 */
[----:B------:R-:W-:Y:S02]  /*1ae0*/  WARPGROUP.DEPBAR.LE gsb0, 0x0 ;  /* 0x00008000000079c5 */ /* 0x000fe40000010000 */
[----:B------:R-:W-:-:S06]  /*1af0*/  WARPGROUP.ARRIVE ;  /* 0x00000000000079c5 */ /* 0x000fcc0000000000 */
[----:B------:R-:W-:Y:S03]  /*1b00*/  IGMMA.64x64x32.S8.S8 R24, gdesc[UR4], R24, gsb0 ;  /* 0x01e00000041879f1 */ /* 0x000fe60008041018 */
[----:B------:R-:W-:Y:S02]  /*1b10*/  WARPGROUP.DEPBAR.LE gsb0, 0x0 ;  /* 0x00008000000079c5 */ /* 0x000fe40000010000 */
[----:B------:R-:W-:Y:S05]  /*1b20*/  @!P1 BRA `(.L_x_22) ;  /* 0x0000000000d09947 */ /* 0x000fea0003800000 */
[----:B------:R-:W-:Y:S01]  /*1b30*/  UIADD3 UR4, UR39, 0x1, URZ ;  /* 0x0000000127047890 */ /* 0x000fe2000fffe03f */
[----:B------:R-:W-:Y:S01]  /*1b40*/  IMAD.U32 R0, RZ, RZ, UR43 ;  /* 0x0000002bff007e24 */ /* 0x000fe2000f8e00ff */
[----:B------:R-:W-:Y:S02]  /*1b50*/  UMOV UR9, UR39 ;  /* 0x0000002700097c82 */ /* 0x000fe40008000000 */
[----:B------:R-:W-:-:S04]  /*1b60*/  UISETP.NE.AND UP0, UPT, UR4, 0x1c, UPT ;  /* 0x0000001c0400788c */ /* 0x000fc8000bf05270 */
[----:B------:R-:W-:Y:S02]  /*1b70*/  USEL UR5, URZ, 0x1, UP0 ;  /* 0x000000013f057887 */ /* 0x000fe40008000000 */
[----:B------:R-:W-:Y:S02]  /*1b80*/  USEL UR8, UR4, URZ, UP0 ;  /* 0x0000003f04087287 */ /* 0x000fe40008000000 */
[----:B------:R-:W-:-:S06]  /*1b90*/  ULOP3.LUT UR5, UR38, UR5, URZ, 0x3c, !UPT ;  /* 0x0000000526057292 */ /* 0x000fcc000f8e3c3f */
[----:B------:R-:W-:-:S07]  /*1ba0*/  IMAD.U32 R5, RZ, RZ, UR5 ;  /* 0x00000005ff057e24 */ /* 0x000fce000f8e00ff */
.L_x_29:
[----:B-12---:R-:W-:Y:S05]  /*1bb0*/  @!P0 BRA `(.L_x_23) ;  /* 0x0000000000048947 */ /* 0x006fea0003800000 */
[----:B------:R-:W-:Y:S01]  /*1bc0*/  BPT.TRAP 0x1 ;  /* 0x000000040000795c */ /* 0x000fe20000300000 */
.L_x_23:
[----:B------:R-:W-:Y:S01]  /*1bd0*/  ULEA UR4, UR8, UR41, 0x3 ;  /* 0x0000002908047291 */ /* 0x000fe2000f8e183f */
[----:B------:R-:W-:-:S08]  /*1be0*/  SHF.L.U32 R3, R5, 0x1f, RZ ;  /* 0x0000001f05037819 */ /* 0x000fd000000006ff */
[----:B------:R1:W2:Y:S01]  /*1bf0*/  SYNCS.PHASECHK.TRANS64.TRYWAIT P1, [UR4], R3 ;  /* 0x00000003ff0075a7 */ /* 0x0002a20008020144 */
[----:B------:R-:W-:Y:S05]  /*1c00*/  @!P0 BRA `(.L_x_24) ;  /* 0x0000000000048947 */ /* 0x000fea0003800000 */
[----:B------:R-:W-:Y:S01]  /*1c10*/  BPT.TRAP 0x1 ;  /* 0x000000040000795c */ /* 0x000fe20000300000 */
.L_x_24:
[----:B--2---:R-:W-:Y:S05]  /*1c20*/  @P1 BRA `(.L_x_25) ;  /* 0x0000000000081947 */ /* 0x004fea0003800000 */
[----:B------:R-:W2:Y:S02]  /*1c30*/  SYNCS.PHASECHK.TRANS64.TRYWAIT P1, [UR4], R3 ;  /* 0x00000003ff0075a7 */ /* 0x000ea40008020144 */
[----:B--2---:R-:W-:Y:S05]  /*1c40*/  @!P1 BRA `(.L_x_26) ;  /* 0x00000044008c9947 */ /* 0x004fea0003800000 */
.L_x_25:
[----:B------:R-:W-:Y:S01]  /*1c50*/  ULEA UR4, UR8, UR45, 0x8 ;  /* 0x0000002d08047291 */ /* 0x000fe2000f8e403f */
[----:B------:R-:W-:Y:S01]  /*1c60*/  WARPGROUP.ARRIVE ;  /* 0x00000000000079c5 */ /* 0x000fe20000000000 */
[----:B------:R-:W-:Y:S01]  /*1c70*/  ULEA UR6, UR8, UR44, 0x8 ;  /* 0x0000002c08067291 */ /* 0x000fe2000f8e403f */
[----:B------:R-:W-:Y:S01]  /*1c80*/  UMOV UR5, 0x80000020 ;  /* 0x8000002000057882 */ /* 0x000fe20000000000 */
[----:B------:R-:W-:-:S07]  /*1c90*/  UMOV UR7, 0x80000020 ;  /* 0x8000002000077882 */ /* 0x000fce0000000000 */
[----:B------:R-:W-:Y:S01]  /*1ca0*/  IGMMA.64x64x32.S8.S8 R24, gdesc[UR4], R24, gsb0 ;  /* 0x01e00000041879f1 */ /* 0x000fe20008041018 */
        /* <DEDUP_REMOVED lines=9> */
[----:B------:R-:W-:Y:S01]  /*1d40*/  BPT.TRAP 0x1 ;  /* 0x000000040000795c */ /* 0x000fe20000300000 */
.L_x_27:
[----:B------:R-:W-:Y:S01]  /*1d50*/  ULEA UR4, UR9, UR41, 0x3 ;  /* 0x0000002909047291 */ /* 0x000fe2000f8e183f */
[----:B------:R-:W-:-:S03]  /*1d60*/  ISETP.GT.U32.AND P1, PT, R16, 0x1, PT ;  /* 0x000000011000780c */ /* 0x000fc60003f24070 */
[----:B------:R-:W-:-:S04]  /*1d70*/  UIADD3 UR4, UR4, 0xe0, URZ ;  /* 0x000000e004047890 */ /* 0x000fc8000fffe03f */
[----:B------:R-:W-:-:S09]  /*1d80*/  UPRMT UR4, URZ, 0x654, UR4 ;  /* 0x000006543f047896 */ /* 0x000fd20008000004 */
[----:B------:R-:W-:Y:S01]  /*1d90*/  SYNCS.ARRIVE.TRANS64.RED.A1T0 RZ, [UR4], RZ ;  /* 0x000000ffffff79a7 */ /* 0x000fe20008100404 */
[----:B------:R-:W-:Y:S05]  /*1da0*/  @P1 BRA `(.L_x_28) ;  /* 0x0000000000041947 */ /* 0x000fea0003800000 */
[----:B------:R-:W-:Y:S01]  /*1db0*/  BPT.TRAP 0x1 ;  /* 0x000000040000795c */ /* 0x000fe20000300000 */
.L_x_28:
[----:B------:R-:W-:Y:S01]  /*1dc0*/  UIADD3 UR8, UR8, 0x1, URZ ;  /* 0x0000000108087890 */ /* 0x000fe2000fffe03f */
[C---:B------:R-:W-:Y:S01]  /*1dd0*/  ISETP.GT.AND P1, PT, R0.reuse, 0x1, PT ;  /* 0x000000010000780c */ /* 0x040fe20003f24270 */
[----:B------:R-:W-:Y:S01]  /*1de0*/  UIADD3 UR9, UR9, 0x1, URZ ;  /* 0x0000000109097890 */ /* 0x000fe2000fffe03f */
[----:B------:R-:W-:Y:S01]  /*1df0*/  VIADD R0, R0, 0xffffffff ;  /* 0xffffffff00007836 */ /* 0x000fe20000000000 */
[----:B------:R-:W-:Y:S02]  /*1e00*/  UISETP.NE.AND UP0, UPT, UR8, 0x1c, UPT ;  /* 0x0000001c0800788c */ /* 0x000fe4000bf05270 */
[----:B------:R-:W-:Y:S02]  /*1e10*/  UISETP.NE.AND UP1, UPT, UR9, 0x1c, UPT ;  /* 0x0000001c0900788c */ /* 0x000fe4000bf25270 */
[----:B------:R-:W-:Y:S02]  /*1e20*/  USEL UR4, URZ, 0x1, UP0 ;  /* 0x000000013f047887 */ /* 0x000fe40008000000 */
[----:B------:R-:W-:-:S02]  /*1e30*/  USEL UR8, UR8, URZ, UP0 ;  /* 0x0000003f08087287 */ /* 0x000fc40008000000 */
[----:B------:R-:W-:Y:S02]  /*1e40*/  USEL UR9, UR9, URZ, UP1 ;  /* 0x0000003f09097287 */ /* 0x000fe40008800000 */
[----:B------:R-:W-:Y:S01]  /*1e50*/  LOP3.LUT R5, R5, UR4, RZ, 0x3c, !PT ;  /* 0x0000000405057c12 */ /* 0x000fe2000f8e3cff */
[----:B------:R-:W-:Y:S09]  /*1e60*/  @P1 BRA `(.L_x_29) ;  /* 0xfffffffc00501947 */ /* 0x000ff2000383ffff */
.L_x_22:
[----:B------:R-:W3:Y:S01]  /*1e70*/  LDC R0, c[0x0][0x28c] ;  /* 0x0000a300ff007b82 */ /* 0x000ee20000000800 */
[----:B------:R4:W-:Y:S01]  /*1e80*/  SYNCS.ARRIVE.TRANS64.A1T0 RZ, [R62+UR47], RZ ;  /* 0x000000ff3eff79a7 */ /* 0x0009e2000810002f */
[----:B---3--:R-:W-:-:S13]  /*1e90*/  ISETP.GE.AND P1, PT, R0, 0x1, PT ;  /* 0x000000010000780c */ /* 0x008fda0003f26270 */
[----:B----4-:R-:W-:Y:S05]  /*1ea0*/  @!P1 BRA `(.L_x_30) ;  /* 0x0000000000349947 */ /* 0x010fea0003800000 */
[----:B------:R-:W-:Y:S05]  /*1eb0*/  @!P0 BRA `(.L_x_31) ;  /* 0x0000000000048947 */ /* 0x000fea0003800000 */
[----:B------:R-:W-:Y:S01]  /*1ec0*/  BPT.TRAP 0x1 ;  /* 0x000000040000795c */ /* 0x000fe20000300000 */
.L_x_31:
[----:B------:R-:W-:Y:S01]  /*1ed0*/  UIADD3 UR6, UR43, UR39, URZ ;  /* 0x000000272b067290 */ /* 0x000fe2000fffe03f */
[----:B------:R-:W-:-:S03]  /*1ee0*/  ISETP.GT.U32.AND P0, PT, R16, 0x1, PT ;  /* 0x000000011000780c */ /* 0x000fc60003f04070 */
[----:B------:R-:W-:-:S04]  /*1ef0*/  USHF.R.U32.HI UR4, URZ, 0x2, UR6 ;  /* 0x000000023f047899 */ /* 0x000fc80008011606 */
[----:B------:R-:W-:-:S04]  /*1f00*/  UIMAD.WIDE.U32 UR4, UR4, 0x24924925, URZ ;  /* 0x24924925040478a5 */ /* 0x000fc8000f8e003f */
[----:B------:R-:W-:-:S04]  /*1f10*/  UIMAD UR4, UR5, -0x1c, UR6 ;  /* 0xffffffe4050478a4 */ /* 0x000fc8000f8e0206 */
[----:B------:R-:W-:-:S04]  /*1f20*/  ULEA UR4, UR4, UR41, 0x3 ;  /* 0x0000002904047291 */ /* 0x000fc8000f8e183f */
[----:B------:R-:W-:-:S04]  /*1f30*/  UIADD3 UR4, UR4, 0xe0, URZ ;  /* 0x000000e004047890 */ /* 0x000fc8000fffe03f */
[----:B------:R-:W-:-:S09]  /*1f40*/  UPRMT UR4, URZ, 0x654, UR4 ;  /* 0x000006543f047896 */ /* 0x000fd20008000004 */
[----:B------:R-:W-:Y:S01]  /*1f50*/  SYNCS.ARRIVE.TRANS64.RED.A1T0 RZ, [UR4], RZ ;  /* 0x000000ffffff79a7 */ /* 0x000fe20008100404 */
[----:B------:R-:W-:Y:S05]  /*1f60*/  @P0 BRA `(.L_x_30) ;  /* 0x0000000000040947 */ /* 0x000fea0003800000 */
[----:B------:R-:W-:Y:S01]  /*1f70*/  BPT.TRAP 0x1 ;  /* 0x000000040000795c */ /* 0x000fe20000300000 */
.L_x_30:
[----:B------:R-:W-:Y:S01]  /*1f80*/  SHF.L.U32 R0, R67, 0x1f, RZ ;  /* 0x0000001f43007819 */ /* 0x000fe200000006ff */
[----:B------:R-:W-:Y:S01]  /*1f90*/  UIADD3 UR39, UR46, UR39, URZ ;  /* 0x000000272e277290 */ /* 0x000fe2000fffe03f */
[----:B------:R-:W3:Y:S01]  /*1fa0*/  LDC R15, c[0x0][0x288] ;  /* 0x0000a200ff0f7b82 */ /* 0x000ee20000000800 */
[----:B------:R-:W-:Y:S01]  /*1fb0*/  UISETP.GE.U32.AND UP1, UPT, UR46, 0x1c, UPT ;  /* 0x0000001c2e00788c */ /* 0x000fe2000bf26070 */
[----:B------:R-:W-:Y:S01]  /*1fc0*/  IMAD.SHL.U32 R8, R60, 0x2, RZ ;  /* 0x000000023c087824 */ /* 0x000fe200078e00ff */
[----:B------:R-:W-:Y:S02]  /*1fd0*/  UISETP.GT.U32.AND UP0, UPT, UR39, 0x1b, UPT ;  /* 0x0000001b2700788c */ /* 0x000fe4000bf04070 */
[----:B------:R-:W-:Y:S02]  /*1fe0*/  USHF.R.U32.HI UR4, URZ, 0x2, UR39 ;  /* 0x000000023f047899 */ /* 0x000fe40008011627 */
[----:B------:R-:W-:Y:S01]  /*1ff0*/  UISETP.LT.U32.AND UP0, UPT, UR46, 0x1c, UP0 ;  /* 0x0000001c2e00788c */ /* 0x000fe20008701070 */
[----:B------:R-:W4:Y:S01]  /*2000*/  SYNCS.PHASECHK.TRANS64.TRYWAIT P0, [R61+UR42+0x10], R0 ;  /* 0x000010003d0075a7 */ /* 0x000f22000800016a */
[----:B------:R-:W-:Y:S01]  /*2010*/  UIMAD.WIDE.U32 UR4, UR4, 0x24924925, URZ ;  /* 0x24924925040478a5 */ /* 0x000fe2000f8e003f */
[----:B------:R-:W-:Y:S01]  /*2020*/  SHF.R.S32.HI R9, RZ, 0x1f, R8 ;  /* 0x0000001fff097819 */ /* 0x000fe20000011408 */
[----:B------:R-:W-:-:S02]  /*2030*/  USEL UR6, URZ, 0x1, !UP0 ;  /* 0x000000013f067887 */ /* 0x000fc4000c000000 */
[----:B------:R-:W-:Y:S02]  /*2040*/  UIMAD UR39, UR5, -0x1c, UR39 ;  /* 0xffffffe4052778a4 */ /* 0x000fe4000f8e0227 */
[----:B------:R-:W-:-:S04]  /*2050*/  ULOP3.LUT UR38, UR38, UR6, URZ, 0x3c, !UPT ;  /* 0x0000000626267292 */ /* 0x000fc8000f8e3c3f */
[----:B------:R-:W-:Y:S01]  /*2060*/  @UP1 ULOP3.LUT UR38, UR38, 0x1, UR5, 0x78, !UPT ;  /* 0x0000000126261892 */ /* 0x000fe2000f8e7805 */
[----:B---34-:R-:W-:Y:S11]  /*2070*/  @!P0 BRA `(.L_x_32) ;  /* 0x0000004000988947 */ /* 0x018ff60003800000 */
.L_x_150:
[----:B---3--:R-:W-:Y:S01]  /*2080*/  IMAD.SHL.U32 R0, R19, 0x40, RZ ;  /* 0x0000004013007824 */ /* 0x008fe200078e00ff */
[----:B------:R-:W-:Y:S01]  /*2090*/  ULDC UR6, c[0x0][0x284] ;  /* 0x0000a10000067ab9 */ /* 0x000fe20000000800 */
[----:B------:R-:W-:Y:S01]  /*20a0*/  IMAD.SHL.U32 R22, R22, 0x40, RZ ;  /* 0x0000004016167824 */ /* 0x000fe200078e00ff */
[----:B------:R-:W-:Y:S01]  /*20b0*/  SHF.R.S32.HI R69, RZ, 0x1f, R2 ;  /* 0x0000001fff457819 */ /* 0x000fe20000011402 */
[----:B------:R-:W-:Y:S01]  /*20c0*/  ULDC.64 UR4, c[0x0][0x5d0] ;  /* 0x0001740000047ab9 */ /* 0x000fe20000000a00 */
[----:B------:R-:W-:Y:S01]  /*20d0*/  ISETP.GE.AND P0, PT, R0, UR6, PT ;  /* 0x0000000600007c0c */ /* 0x000fe2000bf06270 */
[----:B--2---:R-:W-:Y:S01]  /*20e0*/  IMAD.WIDE.U32 R4, R2, UR4, R8 ;  /* 0x0000000402047c25 */ /* 0x004fe2000f8e0008 */
[----:B------:R-:W-:Y:S02]  /*20f0*/  SHF.R.S32.HI R68, RZ, 0x1f, R22 ;  /* 0x0000001fff447819 */ /* 0x000fe40000011416 */
[C---:B------:R-:W-:Y:S01]  /*2100*/  ISETP.GE.OR P0, PT, R22.reuse, R15, P0 ;  /* 0x0000000f1600720c */ /* 0x040fe20000706670 */
[----:B-1----:R-:W-:Y:S01]  /*2110*/  IMAD R3, R69, UR4, RZ ;  /* 0x0000000445037c24 */ /* 0x002fe2000f8e02ff */
[----:B------:R-:W-:-:S03]  /*2120*/  IADD3 R4, P1, R22, R4, RZ ;  /* 0x0000000416047210 */ /* 0x000fc60007f3e0ff */
[----:B------:R-:W-:-:S05]  /*2130*/  IMAD R3, R2, UR5, R3 ;  /* 0x0000000502037c24 */ /* 0x000fca000f8e0203 */
[----:B------:R-:W-:-:S03]  /*2140*/  IADD3.X R5, R68, R5, R3, P1, !PT ;  /* 0x0000000544057210 */ /* 0x000fc60000ffe403 */
[----:B------:R-:W-:Y:S05]  /*2150*/  @P0 BRA `(.L_x_33) ;  /* 0x0000001c00200947 */ /* 0x000fea0003800000 */
[----:B------:R-:W1:Y:S01]  /*2160*/  LDC.64 R10, c[0x0][0x5c8] ;  /* 0x00017200ff0a7b82 */ /* 0x000e620000000a00 */
[----:B0-----:R-:W-:Y:S01]  /*2170*/  IMAD.WIDE R12, R19, 0x40, R58 ;  /* 0x00000040130c7825 */ /* 0x001fe200078e023a */
[----:B------:R-:W-:Y:S01]  /*2180*/  ULDC.64 UR4, c[0x0][0x5c0] ;  /* 0x0001700000047ab9 */ /* 0x000fe20000000a00 */
[----:B------:R-:W-:Y:S02]  /*2190*/  BSSY B0, `(.L_x_33) ;  /* 0x00001c4000007945 */ /* 0x000fe40003800000 */
[----:B------:R-:W-:Y:S02]  /*21a0*/  IMAD.IADD R70, R65, 0x1, -R0 ;  /* 0x0000000141467824 */ /* 0x000fe400078e0a00 */
[-C--:B-1----:R-:W-:Y:S02]  /*21b0*/  IMAD R3, R13, R10.reuse, RZ ;  /* 0x0000000a0d037224 */ /* 0x082fe400078e02ff */
[----:B------:R-:W-:-:S04]  /*21c0*/  IMAD.WIDE.U32 R4, R12, R10, R4 ;  /* 0x0000000a0c047225 */ /* 0x000fc800078e0004 */
[----:B------:R-:W-:Y:S01]  /*21d0*/  IMAD R3, R12, R11, R3 ;  /* 0x0000000b0c037224 */ /* 0x000fe200078e0203 */
[----:B------:R-:W-:-:S03]  /*21e0*/  IADD3 R6, P0, R4, UR4, RZ ;  /* 0x0000000404067c10 */ /* 0x000fc6000ff1e0ff */
[----:B------:R-:W-:Y:S01]  /*21f0*/  IMAD.IADD R3, R5, 0x1, R3 ;  /* 0x0000000105037824 */ /* 0x000fe200078e0203 */
[----:B------:R-:W-:-:S04]  /*2200*/  LEA R4, P1, R10, R6, 0x3 ;  /* 0x000000060a047211 */ /* 0x000fc800078218ff */
[----:B------:R-:W-:Y:S01]  /*2210*/  IADD3.X R7, R3, UR5, RZ, P0, !PT ;  /* 0x0000000503077c10 */ /* 0x000fe200087fe4ff */
[----:B------:R-:W-:Y:S01]  /*2220*/  IMAD R3, R60, -0x2, R15 ;  /* 0xfffffffe3c037824 */ /* 0x000fe200078e020f */
[----:B-----5:R-:W-:Y:S02]  /*2230*/  ISETP.NE.AND P0, PT, R57, RZ, PT ;  /* 0x000000ff3900720c */ /* 0x020fe40003f05270 */
[----:B------:R-:W-:Y:S01]  /*2240*/  LEA.HI.X R5, R10, R7, R11, 0x3, P1 ;  /* 0x000000070a057211 */ /* 0x000fe200008f1c0b */
[----:B------:R-:W-:-:S10]  /*2250*/  IMAD.IADD R71, R3, 0x1, -R22 ;  /* 0x0000000103477824 */ /* 0x000fd400078e0a16 */
[----:B------:R-:W-:Y:S05]  /*2260*/  @!P0 BRA `(.L_x_34) ;  /* 0x0000001400188947 */ /* 0x000fea0003800000 */
[----:B------:R-:W0:Y:S01]  /*2270*/  LDC.64 R14, c[0x0][0x5b0] ;  /* 0x00016c00ff0e7b82 */ /* 0x000e220000000a00 */
[----:B------:R-:W-:Y:S01]  /*2280*/  ULDC.64 UR4, c[0x0][0x5b8] ;  /* 0x00016e0000047ab9 */ /* 0x000fe20000000a00 */
[----:B------:R-:W-:Y:S01]  /*2290*/  ISETP.GE.AND P3, PT, R71, 0x1, PT ;  /* 0x000000014700780c */ /* 0x000fe20003f66270 */
[----:B------:R-:W-:Y:S01]  /*22a0*/  IMAD.WIDE.U32 R8, R2, UR4, R8 ;  /* 0x0000000402087c25 */ /* 0x000fe2000f8e0008 */
[----:B------:R-:W-:Y:S02]  /*22b0*/  BSSY B1, `(.L_x_35) ;  /* 0x000000e000017945 */ /* 0x000fe40003800000 */
[----:B------:R-:W-:Y:S01]  /*22c0*/  ISETP.LT.OR P1, PT, R70, 0x1, !P3 ;  /* 0x000000014600780c */ /* 0x000fe20005f21670 */
[----:B------:R-:W-:Y:S01]  /*22d0*/  IMAD R3, R69, UR4, RZ ;  /* 0x0000000445037c24 */ /* 0x000fe2000f8e02ff */
[----:B------:R-:W1:Y:S01]  /*22e0*/  LDC.64 R20, c[0x0][0x5a8] ;  /* 0x00016a00ff147b82 */ /* 0x000e620000000a00 */
[----:B------:R-:W-:Y:S02]  /*22f0*/  IADD3 R10, P0, R22, R8, RZ ;  /* 0x00000008160a7210 */ /* 0x000fe40007f1e0ff */
[----:B------:R-:W-:-:S05]  /*2300*/  IMAD R3, R2, UR5, R3 ;  /* 0x0000000502037c24 */ /* 0x000fca000f8e0203 */
[----:B------:R-:W-:Y:S01]  /*2310*/  IADD3.X R11, R68, R9, R3, P0, !PT ;  /* 0x00000009440b7210 */ /* 0x000fe200007fe403 */
[-C--:B0-----:R-:W-:Y:S02]  /*2320*/  IMAD R0, R13, R14.reuse, RZ ;  /* 0x0000000e0d007224 */ /* 0x081fe400078e02ff */
[----:B------:R-:W-:-:S04]  /*2330*/  IMAD.WIDE.U32 R2, R12, R14, R10 ;  /* 0x0000000e0c027225 */ /* 0x000fc800078e000a */
[----:B------:R-:W-:Y:S01]  /*2340*/  IMAD R19, R12, R15, R0 ;  /* 0x0000000f0c137224 */ /* 0x000fe200078e0200 */
[----:B-1----:R-:W-:-:S04]  /*2350*/  IADD3 R2, P0, R2, R20, RZ ;  /* 0x0000001402027210 */ /* 0x002fc80007f1e0ff */
[----:B------:R-:W-:Y:S01]  /*2360*/  IADD3.X R3, R21, R3, R19, P0, !PT ;  /* 0x0000000315037210 */ /* 0x000fe200007fe413 */
[----:B------:R-:W-:Y:S08]  /*2370*/  @P1 BRA `(.L_x_36) ;  /* 0x0000000000041947 */ /* 0x000ff00003800000 */
[----:B------:R0:W5:Y:S02]  /*2380*/  LDG.E.U8 R66, desc[UR36][R2.64] ;  /* 0x0000002402427981 */ /* 0x000164000c1e1100 */
.L_x_36:
[----:B------:R-:W-:Y:S05]  /*2390*/  BSYNC B1 ;  /* 0x0000000000017941 */ /* 0x000fea0003800000 */
.L_x_35:
[----:B-----5:R-:W-:Y:S01]  /*23a0*/  LOP3.LUT R0, R66, 0xffff, RZ, 0xc0, !PT ;  /* 0x0000ffff42007812 */ /* 0x020fe200078ec0ff */
[C---:B------:R-:W-:Y:S01]  /*23b0*/  IMAD.SHL.U32 R8, R14.reuse, 0x8, RZ ;  /* 0x000000080e087824 */ /* 0x040fe200078e00ff */
[----:B------:R-:W-:Y:S01]  /*23c0*/  SHF.L.U64.HI R9, R14, 0x3, R15 ;  /* 0x000000030e097819 */ /* 0x000fe2000001020f */
[----:B------:R-:W-:Y:S01]  /*23d0*/  BSSY B1, `(.L_x_37) ;  /* 0x000000e000017945 */ /* 0x000fe20003800000 */
[----:B------:R-:W-:Y:S02]  /*23e0*/  PRMT R0, R0, 0x8880, RZ ;  /* 0x0000888000007816 */ /* 0x000fe400000000ff */
[----:B------:R-:W-:Y:S01]  /*23f0*/  ISETP.GE.AND P2, PT, R71, 0x2, PT ;  /* 0x000000024700780c */ /* 0x000fe20003f46270 */
[----:B------:R-:W-:-:S03]  /*2400*/  IMAD.WIDE.U32 R8, R12, R14, R8 ;  /* 0x0000000e0c087225 */ /* 0x000fc600078e0008 */
[----:B------:R-:W-:Y:S01]  /*2410*/  ISETP.LT.OR P0, PT, R70, 0x1, !P2 ;  /* 0x000000014600780c */ /* 0x000fe20005701670 */
[----:B------:R-:W-:Y:S01]  /*2420*/  IMAD R13, R0, R57, RZ ;  /* 0x00000039000d7224 */ /* 0x000fe200078e02ff */
[----:B------:R-:W-:Y:S01]  /*2430*/  IADD3 R8, P4, P5, R10, R20, R8 ;  /* 0x000000140a087210 */ /* 0x000fe20007d9e008 */
[----:B------:R-:W-:Y:S02]  /*2440*/  IMAD.IADD R12, R19, 0x1, R9 ;  /* 0x00000001130c7824 */ /* 0x000fe400078e0209 */
[----:B------:R-:W-:-:S05]  /*2450*/  @!P1 IMAD R15, R24, R56, R13 ;  /* 0x00000038180f9224 */ /* 0x000fca00078e020d */
[----:B------:R1:W-:Y:S03]  /*2460*/  @!P1 STG.E.U8 desc[UR36][R6.64], R15 ;  /* 0x0000000f06009986 */ /* 0x0003e6000c101124 */
[----:B------:R-:W-:Y:S05]  /*2470*/  @P0 BRA `(.L_x_38) ;  /* 0x00000000000c0947 */ /* 0x000fea0003800000 */
[----:B------:R-:W2:Y:S02]  /*2480*/  LDG.E.U8 R66, desc[UR36][R2.64+0x1] ;  /* 0x0000012402427981 */ /* 0x000ea4000c1e1100 */
[----:B--2---:R-:W-:-:S05]  /*2490*/  PRMT R0, R66, 0x8880, RZ ;  /* 0x0000888042007816 */ /* 0x004fca00000000ff */
[----:B------:R-:W-:-:S07]  /*24a0*/  IMAD R13, R0, R57, RZ ;  /* 0x00000039000d7224 */ /* 0x000fce00078e02ff */
.L_x_38:
[----:B------:R-:W-:Y:S05]  /*24b0*/  BSYNC B1 ;  /* 0x0000000000017941 */ /* 0x000fea0003800000 */
.L_x_37:
[C---:B------:R-:W-:Y:S01]  /*24c0*/  ISETP.LT.OR P3, PT, R70.reuse, 0x9, !P3 ;  /* 0x000000094600780c */ /* 0x040fe20005f61670 */
[----:B------:R-:W-:Y:S01]  /*24d0*/  @!P0 IMAD R25, R25, R56, R13 ;  /* 0x0000003819198224 */ /* 0x000fe200078e020d */
[----:B------:R-:W-:Y:S01]  /*24e0*/  ISETP.GE.AND P1, PT, R71, 0x9, PT ;  /* 0x000000094700780c */ /* 0x000fe20003f26270 */
[----:B------:R-:W-:Y:S01]  /*24f0*/  BSSY B1, `(.L_x_39) ;  /* 0x000000b000017945 */ /* 0x000fe20003800000 */
[----:B------:R-:W-:Y:S02]  /*2500*/  IADD3.X R9, R11, R21, R12, P4, P5 ;  /* 0x000000150b097210 */ /* 0x000fe400027ea40c */
[----:B------:R2:W-:Y:S01]  /*2510*/  @!P0 STG.E.U8 desc[UR36][R6.64+0x1], R25 ;  /* 0x0000011906008986 */ /* 0x0005e2000c101124 */
[----:B------:R-:W-:Y:S02]  /*2520*/  ISETP.GE.AND P0, PT, R71, 0xa, PT ;  /* 0x0000000a4700780c */ /* 0x000fe40003f06270 */
[C---:B------:R-:W-:Y:S02]  /*2530*/  ISETP.LT.OR P2, PT, R70.reuse, 0x9, !P2 ;  /* 0x000000094600780c */ /* 0x040fe40005741670 */
[----:B------:R-:W-:-:S02]  /*2540*/  ISETP.LT.OR P5, PT, R70, 0x1, !P1 ;  /* 0x000000014600780c */ /* 0x000fc40004fa1670 */
[----:B------:R-:W-:Y:S01]  /*2550*/  ISETP.LT.OR P4, PT, R70, 0x1, !P0 ;  /* 0x000000014600780c */ /* 0x000fe20004781670 */
[----:B------:R-:W-:-:S12]  /*2560*/  @P3 BRA `(.L_x_40) ;  /* 0x00000000000c3947 */ /* 0x000fd80003800000 */
[----:B------:R-:W3:Y:S02]  /*2570*/  LDG.E.U8 R66, desc[UR36][R8.64] ;  /* 0x0000002408427981 */ /* 0x000ee4000c1e1100 */
[----:B---3--:R-:W-:-:S05]  /*2580*/  PRMT R0, R66, 0x8880, RZ ;  /* 0x0000888042007816 */ /* 0x008fca00000000ff */
[----:B------:R-:W-:-:S07]  /*2590*/  IMAD R13, R0, R57, RZ ;  /* 0x00000039000d7224 */ /* 0x000fce00078e02ff */
.L_x_40:
[----:B------:R-:W-:Y:S05]  /*25a0*/  BSYNC B1 ;  /* 0x0000000000017941 */ /* 0x000fea0003800000 */
.L_x_39:
[----:B------:R-:W-:Y:S01]  /*25b0*/  @!P3 IMAD R11, R26, R56, R13 ;  /* 0x000000381a0bb224 */ /* 0x000fe200078e020d */
[----:B------:R-:W-:Y:S04]  /*25c0*/  BSSY B1, `(.L_x_41) ;  /* 0x0000006000017945 */ /* 0x000fe80003800000 */
[----:B------:R3:W-:Y:S01]  /*25d0*/  @!P3 STG.E.U8 desc[UR36][R4.64], R11 ;  /* 0x0000000b0400b986 */ /* 0x0007e2000c101124 */
[----:B------:R-:W-:Y:S05]  /*25e0*/  @P2 BRA `(.L_x_42) ;  /* 0x00000000000c2947 */ /* 0x000fea0003800000 */
[----:B------:R-:W4:Y:S02]  /*25f0*/  LDG.E.U8 R66, desc[UR36][R8.64+0x1] ;  /* 0x0000012408427981 */ /* 0x000f24000c1e1100 */
[----:B----4-:R-:W-:-:S05]  /*2600*/  PRMT R0, R66, 0x8880, RZ ;  /* 0x0000888042007816 */ /* 0x010fca00000000ff */
[----:B------:R-:W-:-:S07]  /*2610*/  IMAD R13, R0, R57, RZ ;  /* 0x00000039000d7224 */ /* 0x000fce00078e02ff */
.L_x_42:
[----:B------:R-:W-:Y:S05]  /*2620*/  BSYNC B1 ;  /* 0x0000000000017941 */ /* 0x000fea0003800000 */
.L_x_41:
[----:B------:R-:W-:Y:S01]  /*2630*/  @!P2 IMAD R27, R27, R56, R13 ;  /* 0x000000381b1ba224 */ /* 0x000fe200078e020d */
[----:B------:R-:W-:Y:S04]  /*2640*/  BSSY B1, `(.L_x_43) ;  /* 0x0000006000017945 */ /* 0x000fe80003800000 */
[----:B------:R4:W-:Y:S01]  /*2650*/  @!P2 STG.E.U8 desc[UR36][R4.64+0x1], R27 ;  /* 0x0000011b0400a986 */ /* 0x0009e2000c101124 */
[----:B------:R-:W-:Y:S05]  /*2660*/  @P5 BRA `(.L_x_44) ;  /* 0x00000000000c5947 */ /* 0x000fea0003800000 */
[----:B------:R-:W5:Y:S02]  /*2670*/  LDG.E.U8 R66, desc[UR36][R2.64+0x8] ;  /* 0x0000082402427981 */ /* 0x000f64000c1e1100 */
[----:B-----5:R-:W-:-:S05]  /*2680*/  PRMT R0, R66, 0x8880, RZ ;  /* 0x0000888042007816 */ /* 0x020fca00000000ff */
[----:B------:R-:W-:-:S07]  /*2690*/  IMAD R13, R0, R57, RZ ;  /* 0x00000039000d7224 */ /* 0x000fce00078e02ff */
.L_x_44:
[----:B------:R-:W-:Y:S05]  /*26a0*/  BSYNC B1 ;  /* 0x0000000000017941 */ /* 0x000fea0003800000 */
.L_x_43:
[----:B---3--:R-:W-:Y:S01]  /*26b0*/  @!P5 IMAD R11, R28, R56, R13 ;  /* 0x000000381c0bd224 */ /* 0x008fe200078e020d */
[----:B------:R-:W-:Y:S04]  /*26c0*/  BSSY B1, `(.L_x_45) ;  /* 0x0000006000017945 */ /* 0x000fe80003800000 */
[----:B------:R3:W-:Y:S01]  /*26d0*/  @!P5 STG.E.U8 desc[UR36][R6.64+0x8], R11 ;  /* 0x0000080b0600d986 */ /* 0x0007e2000c101124 */
[----:B------:R-:W-:Y:S05]  /*26e0*/  @P4 BRA `(.L_x_46) ;  /* 0x00000000000c4947 */ /* 0x000fea0003800000 */
[----:B------:R-:W5:Y:S02]  /*26f0*/  LDG.E.U8 R66, desc[UR36][R2.64+0x9] ;  /* 0x0000092402427981 */ /* 0x000f64000c1e1100 */
[----:B-----5:R-:W-:-:S05]  /*2700*/  PRMT R0, R66, 0x8880, RZ ;  /* 0x0000888042007816 */ /* 0x020fca00000000ff */
[----:B------:R-:W-:-:S07]  /*2710*/  IMAD R13, R0, R57, RZ ;  /* 0x00000039000d7224 */ /* 0x000fce00078e02ff */
.L_x_46:
[----:B------:R-:W-:Y:S05]  /*2720*/  BSYNC B1 ;  /* 0x0000000000017941 */ /* 0x000fea0003800000 */
.L_x_45:
[C---:B------:R-:W-:Y:S01]  /*2730*/  ISETP.LT.OR P1, PT, R70.reuse, 0x9, !P1 ;  /* 0x000000094600780c */ /* 0x040fe20004f21670 */
[----:B------:R-:W-:Y:S01]  /*2740*/  @!P4 IMAD R29, R29, R56, R13 ;  /* 0x000000381d1dc224 */ /* 0x000fe200078e020d */
[C---:B------:R-:W-:Y:S01]  /*2750*/  ISETP.GE.AND P3, PT, R71.reuse, 0x11, PT ;  /* 0x000000114700780c */ /* 0x040fe20003f66270 */
[----:B------:R-:W-:Y:S01]  /*2760*/  BSSY B1, `(.L_x_47) ;  /* 0x000000a000017945 */ /* 0x000fe20003800000 */
[----:B------:R-:W-:Y:S02]  /*2770*/  ISETP.GE.AND P2, PT, R71, 0x12, PT ;  /* 0x000000124700780c */ /* 0x000fe40003f46270 */
[----:B------:R0:W-:Y:S01]  /*2780*/  @!P4 STG.E.U8 desc[UR36][R6.64+0x9], R29 ;  /* 0x0000091d0600c986 */ /* 0x0001e2000c101124 */
[C---:B------:R-:W-:Y:S02]  /*2790*/  ISETP.LT.OR P0, PT, R70.reuse, 0x9, !P0 ;  /* 0x000000094600780c */ /* 0x040fe40004701670 */
[C---:B------:R-:W-:Y:S02]  /*27a0*/  ISETP.LT.OR P5, PT, R70.reuse, 0x1, !P3 ;  /* 0x000000014600780c */ /* 0x040fe40005fa1670 */
[----:B------:R-:W-:-:S02]  /*27b0*/  ISETP.LT.OR P4, PT, R70, 0x1, !P2 ;  /* 0x000000014600780c */ /* 0x000fc40005781670 */
[----:B------:R-:W-:Y:S11]  /*27c0*/  @P1 BRA `(.L_x_48) ;  /* 0x00000000000c1947 */ /* 0x000ff60003800000 */
[----:B------:R-:W5:Y:S02]  /*27d0*/  LDG.E.U8 R66, desc[UR36][R8.64+0x8] ;  /* 0x0000082408427981 */ /* 0x000f64000c1e1100 */
[----:B-----5:R-:W-:-:S05]  /*27e0*/  PRMT R0, R66, 0x8880, RZ ;  /* 0x0000888042007816 */ /* 0x020fca00000000ff */
[----:B------:R-:W-:-:S07]  /*27f0*/  IMAD R13, R0, R57, RZ ;  /* 0x00000039000d7224 */ /* 0x000fce00078e02ff */
.L_x_48:
[----:B------:R-:W-:Y:S05]  /*2800*/  BSYNC B1 ;  /* 0x0000000000017941 */ /* 0x000fea0003800000 */
.L_x_47:
[----:B---3--:R-:W-:Y:S01]  /*2810*/  @!P1 IMAD R11, R30, R56, R13 ;  /* 0x000000381e0b9224 */ /* 0x008fe200078e020d */
[----:B------:R-:W-:Y:S04]  /*2820*/  BSSY B1, `(.L_x_49) ;  /* 0x0000006000017945 */ /* 0x000fe80003800000 */
[----:B------:R3:W-:Y:S01]  /*2830*/  @!P1 STG.E.U8 desc[UR36][R4.64+0x8], R11 ;  /* 0x0000080b04009986 */ /* 0x0007e2000c101124 */
[----:B------:R-:W-:Y:S05]  /*2840*/  @P0 BRA `(.L_x_50) ;  /* 0x00000000000c0947 */ /* 0x000fea0003800000 */
[----:B------:R-:W5:Y:S02]  /*2850*/  LDG.E.U8 R66, desc[UR36][R8.64+0x9] ;  /* 0x0000092408427981 */ /* 0x000f64000c1e1100 */
[----:B-----5:R-:W-:-:S05]  /*2860*/  PRMT R0, R66, 0x8880, RZ ;  /* 0x0000888042007816 */ /* 0x020fca00000000ff */
[----:B------:R-:W-:-:S07]  /*2870*/  IMAD R13, R0, R57, RZ ;  /* 0x00000039000d7224 */ /* 0x000fce00078e02ff */
.L_x_50:
[----:B------:R-:W-:Y:S05]  /*2880*/  BSYNC B1 ;  /* 0x0000000000017941 */ /* 0x000fea0003800000 */
.L_x_49:
[----:B------:R-:W-:Y:S01]  /*2890*/  @!P0 IMAD R31, R31, R56, R13 ;  /* 0x000000381f1f8224 */ /* 0x000fe200078e020d */
[----:B------:R-:W-:Y:S04]  /*28a0*/  BSSY B1, `(.L_x_51) ;  /* 0x0000006000017945 */ /* 0x000fe80003800000 */
[----:B------:R0:W-:Y:S01]  /*28b0*/  @!P0 STG.E.U8 desc[UR36][R4.64+0x9], R31 ;  /* 0x0000091f04008986 */ /* 0x0001e2000c101124 */
[----:B------:R-:W-:Y:S05]  /*28c0*/  @P5 BRA `(.L_x_52) ;  /* 0x00000000000c5947 */ /* 0x000fea0003800000 */
[----:B------:R-:W5:Y:S02]  /*28d0*/  LDG.E.U8 R66, desc[UR36][R2.64+0x10] ;  /* 0x0000102402427981 */ /* 0x000f64000c1e1100 */
[----:B-----5:R-:W-:-:S05]  /*28e0*/  PRMT R0, R66, 0x8880, RZ ;  /* 0x0000888042007816 */ /* 0x020fca00000000ff */
[----:B------:R-:W-:-:S07]  /*28f0*/  IMAD R13, R0, R57, RZ ;  /* 0x00000039000d7224 */ /* 0x000fce00078e02ff */
.L_x_52:
[----:B------:R-:W-:Y:S05]  /*2900*/  BSYNC B1 ;  /* 0x0000000000017941 */ /* 0x000fea0003800000 */
.L_x_51:
[----:B---3--:R-:W-:Y:S01]  /*2910*/  @!P5 IMAD R11, R32, R56, R13 ;  /* 0x00000038200bd224 */ /* 0x008fe200078e020d */
[----:B------:R-:W-:Y:S04]  /*2920*/  BSSY B1, `(.L_x_53) ;  /* 0x0000006000017945 */ /* 0x000fe80003800000 */
[----:B------:R3:W-:Y:S01]  /*2930*/  @!P5 STG.E.U8 desc[UR36][R6.64+0x10], R11 ;  /* 0x0000100b0600d986 */ /* 0x0007e2000c101124 */
[----:B------:R-:W-:Y:S05]  /*2940*/  @P4 BRA `(.L_x_54) ;  /* 0x00000000000c4947 */ /* 0x000fea0003800000 */
[----:B------:R-:W5:Y:S02]  /*2950*/  LDG.E.U8 R66, desc[UR36][R2.64+0x11] ;  /* 0x0000112402427981 */ /* 0x000f64000c1e1100 */
[----:B-----5:R-:W-:-:S05]  /*2960*/  PRMT R0, R66, 0x8880, RZ ;  /* 0x0000888042007816 */ /* 0x020fca00000000ff */
[----:B------:R-:W-:-:S07]  /*2970*/  IMAD R13, R0, R57, RZ ;  /* 0x00000039000d7224 */ /* 0x000fce00078e02ff */
.L_x_54:
[----:B------:R-:W-:Y:S05]  /*2980*/  BSYNC B1 ;  /* 0x0000000000017941 */ /* 0x000fea0003800000 */
.L_x_53:
        /* <DEDUP_REMOVED lines=13> */
.L_x_56:
[----:B------:R-:W-:Y:S05]  /*2a60*/  BSYNC B1 ;  /* 0x0000000000017941 */ /* 0x000fea0003800000 */
.L_x_55:
[----:B---3--:R-:W-:Y:S01]  /*2a70*/  @!P3 IMAD R11, R34, R56, R13 ;  /* 0x00000038220bb224 */ /* 0x008fe200078e020d */
[----:B------:R-:W-:Y:S04]  /*2a80*/  BSSY B1, `(.L_x_57) ;  /* 0x0000006000017945 */ /* 0x000fe80003800000 */
[----:B------:R3:W-:Y:S01]  /*2a90*/  @!P3 STG.E.U8 desc[UR36][R4.64+0x10], R11 ;  /* 0x0000100b0400b986 */ /* 0x0007e2000c101124 */
[----:B------:R-:W-:Y:S05]  /*2aa0*/  @P2 BRA `(.L_x_58) ;  /* 0x00000000000c2947 */ /* 0x000fea0003800000 */
[----:B------:R-:W5:Y:S02]  /*2ab0*/  LDG.E.U8 R66, desc[UR36][R8.64+0x11] ;  /* 0x0000112408427981 */ /* 0x000f64000c1e1100 */
[----:B-----5:R-:W-:-:S05]  /*2ac0*/  PRMT R0, R66, 0x8880, RZ ;  /* 0x0000888042007816 */ /* 0x020fca00000000ff */
[----:B------:R-:W-:-:S07]  /*2ad0*/  IMAD R13, R0, R57, RZ ;  /* 0x00000039000d7224 */ /* 0x000fce00078e02ff */
.L_x_58:
[----:B------:R-:W-:Y:S05]  /*2ae0*/  BSYNC B1 ;  /* 0x0000000000017941 */ /* 0x000fea0003800000 */
.L_x_57:
[----:B------:R-:W-:Y:S01]  /*2af0*/  @!P2 IMAD R35, R35, R56, R13 ;  /* 0x000000382323a224 */ /* 0x000fe200078e020d */
[----:B------:R-:W-:Y:S04]  /*2b00*/  BSSY B1, `(.L_x_59) ;  /* 0x0000006000017945 */ /* 0x000fe80003800000 */
[----:B------:R0:W-:Y:S01]  /*2b10*/  @!P2 STG.E.U8 desc[UR36][R4.64+0x11], R35 ;  /* 0x000011230400a986 */ /* 0x0001e2000c101124 */
[----:B------:R-:W-:Y:S05]  /*2b20*/  @P5 BRA `(.L_x_60) ;  /* 0x00000000000c5947 */ /* 0x000fea0003800000 */
[----:B------:R-:W5:Y:S02]  /*2b30*/  LDG.E.U8 R66, desc[UR36][R2.64+0x18] ;  /* 0x0000182402427981 */ /* 0x000f64000c1e1100 */
[----:B-----5:R-:W-:-:S05]  /*2b40*/  PRMT R0, R66, 0x8880, RZ ;  /* 0x0000888042007816 */ /* 0x020fca00000000ff */
[----:B------:R-:W-:-:S07]  /*2b50*/  IMAD R13, R0, R57, RZ ;  /* 0x00000039000d7224 */ /* 0x000fce00078e02ff */
.L_x_60:
[----:B------:R-:W-:Y:S05]  /*2b60*/  BSYNC B1 ;  /* 0x0000000000017941 */ /* 0x000fea0003800000 */
.L_x_59:
[----:B---3--:R-:W-:Y:S01]  /*2b70*/  @!P5 IMAD R11, R36, R56, R13 ;  /* 0x00000038240bd224 */ /* 0x008fe200078e020d */
[----:B------:R-:W-:Y:S04]  /*2b80*/  BSSY B1, `(.L_x_61) ;  /* 0x0000006000017945 */ /* 0x000fe80003800000 */
[----:B------:R3:W-:Y:S01]  /*2b90*/  @!P5 STG.E.U8 desc[UR36][R6.64+0x18], R11 ;  /* 0x0000180b0600d986 */ /* 0x0007e2000c101124 */
[----:B------:R-:W-:Y:S05]  /*2ba0*/  @P4 BRA `(.L_x_62) ;  /* 0x00000000000c4947 */ /* 0x000fea0003800000 */
[----:B------:R-:W5:Y:S02]  /*2bb0*/  LDG.E.U8 R66, desc[UR36][R2.64+0x19] ;  /* 0x0000192402427981 */ /* 0x000f64000c1e1100 */
[----:B-----5:R-:W-:-:S05]  /*2bc0*/  PRMT R0, R66, 0x8880, RZ ;  /* 0x0000888042007816 */ /* 0x020fca00000000ff */
[----:B------:R-:W-:-:S07]  /*2bd0*/  IMAD R13, R0, R57, RZ ;  /* 0x00000039000d7224 */ /* 0x000fce00078e02ff */
.L_x_62:
[----:B------:R-:W-:Y:S05]  /*2be0*/  BSYNC B1 ;  /* 0x0000000000017941 */ /* 0x000fea0003800000 */
.L_x_61:
        /* <DEDUP_REMOVED lines=13> */
.L_x_64:
[----:B------:R-:W-:Y:S05]  /*2cc0*/  BSYNC B1 ;  /* 0x0000000000017941 */ /* 0x000fea0003800000 */
.L_x_63:
[----:B---3--:R-:W-:Y:S01]  /*2cd0*/  @!P1 IMAD R11, R38, R56, R13 ;  /* 0x00000038260b9224 */ /* 0x008fe200078e020d */
[----:B------:R-:W-:Y:S04]  /*2ce0*/  BSSY B1, `(.L_x_65) ;  /* 0x0000006000017945 */ /* 0x000fe80003800000 */
[----:B------:R3:W-:Y:S01]  /*2cf0*/  @!P1 STG.E.U8 desc[UR36][R4.64+0x18], R11 ;  /* 0x0000180b04009986 */ /* 0x0007e2000c101124 */
[----:B------:R-:W-:Y:S05]  /*2d00*/  @P4 BRA `(.L_x_66) ;  /* 0x00000000000c4947 */ /* 0x000fea0003800000 */
[----:B------:R-:W5:Y:S02]  /*2d10*/  LDG.E.U8 R66, desc[UR36][R8.64+0x19] ;  /* 0x0000192408427981 */ /* 0x000f64000c1e1100 */
[----:B-----5:R-:W-:-:S05]  /*2d20*/  PRMT R0, R66, 0x8880, RZ ;  /* 0x0000888042007816 */ /* 0x020fca00000000ff */
[----:B------:R-:W-:-:S07]  /*2d30*/  IMAD R13, R0, R57, RZ ;  /* 0x00000039000d7224 */ /* 0x000fce00078e02ff */
.L_x_66:
[----:B------:R-:W-:Y:S05]  /*2d40*/  BSYNC B1 ;  /* 0x0000000000017941 */ /* 0x000fea0003800000 */
.L_x_65:
[----:B------:R-:W-:Y:S01]  /*2d50*/  @!P4 IMAD R39, R39, R56, R13 ;  /* 0x000000382727c224 */ /* 0x000fe200078e020d */
[----:B------:R-:W-:Y:S04]  /*2d60*/  BSSY B1, `(.L_x_67) ;  /* 0x0000006000017945 */ /* 0x000fe80003800000 */
[----:B------:R0:W-:Y:S01]  /*2d70*/  @!P4 STG.E.U8 desc[UR36][R4.64+0x19], R39 ;  /* 0x000019270400c986 */ /* 0x0001e2000c101124 */
[----:B------:R-:W-:Y:S05]  /*2d80*/  @P5 BRA `(.L_x_68) ;  /* 0x00000000000c5947 */ /* 0x000fea0003800000 */
[----:B------:R-:W5:Y:S02]  /*2d90*/  LDG.E.U8 R66, desc[UR36][R2.64+0x20] ;  /* 0x0000202402427981 */ /* 0x000f64000c1e1100 */
[----:B-----5:R-:W-:-:S05]  /*2da0*/  PRMT R0, R66, 0x8880, RZ ;  /* 0x0000888042007816 */ /* 0x020fca00000000ff */
[----:B------:R-:W-:-:S07]  /*2db0*/  IMAD R13, R0, R57, RZ ;  /* 0x00000039000d7224 */ /* 0x000fce00078e02ff */
.L_x_68:
[----:B------:R-:W-:Y:S05]  /*2dc0*/  BSYNC B1 ;  /* 0x0000000000017941 */ /* 0x000fea0003800000 */
.L_x_67:
[----:B---3--:R-:W-:Y:S01]  /*2dd0*/  @!P5 IMAD R11, R40, R56, R13 ;  /* 0x00000038280bd224 */ /* 0x008fe200078e020d */
[----:B------:R-:W-:Y:S04]  /*2de0*/  BSSY B1, `(.L_x_69) ;  /* 0x0000006000017945 */ /* 0x000fe80003800000 */
[----:B------:R3:W-:Y:S01]  /*2df0*/  @!P5 STG.E.U8 desc[UR36][R6.64+0x20], R11 ;  /* 0x0000200b0600d986 */ /* 0x0007e2000c101124 */
[----:B------:R-:W-:Y:S05]  /*2e00*/  @P0 BRA `(.L_x_70) ;  /* 0x00000000000c0947 */ /* 0x000fea0003800000 */
[----:B------:R-:W5:Y:S02]  /*2e10*/  LDG.E.U8 R66, desc[UR36][R2.64+0x21] ;  /* 0x0000212402427981 */ /* 0x000f64000c1e1100 */
[----:B-----5:R-:W-:-:S05]  /*2e20*/  PRMT R0, R66, 0x8880, RZ ;  /* 0x0000888042007816 */ /* 0x020fca00000000ff */
[----:B------:R-:W-:-:S07]  /*2e30*/  IMAD R13, R0, R57, RZ ;  /* 0x00000039000d7224 */ /* 0x000fce00078e02ff */
.L_x_70:
[----:B------:R-:W-:Y:S05]  /*2e40*/  BSYNC B1 ;  /* 0x0000000000017941 */ /* 0x000fea0003800000 */
.L_x_69:
        /* <DEDUP_REMOVED lines=13> */
.L_x_72:
[----:B------:R-:W-:Y:S05]  /*2f20*/  BSYNC B1 ;  /* 0x0000000000017941 */ /* 0x000fea0003800000 */
.L_x_71:
[----:B---3--:R-:W-:Y:S01]  /*2f30*/  @!P3 IMAD R11, R42, R56, R13 ;  /* 0x000000382a0bb224 */ /* 0x008fe200078e020d */
[----:B------:R-:W-:Y:S04]  /*2f40*/  BSSY B1, `(.L_x_73) ;  /* 0x0000006000017945 */ /* 0x000fe80003800000 */
[----:B------:R3:W-:Y:S01]  /*2f50*/  @!P3 STG.E.U8 desc[UR36][R4.64+0x20], R11 ;  /* 0x0000200b0400b986 */ /* 0x0007e2000c101124 */
[----:B------:R-:W-:Y:S05]  /*2f60*/  @P2 BRA `(.L_x_74) ;  /* 0x00000000000c2947 */ /* 0x000fea0003800000 */
[----:B------:R-:W5:Y:S02]  /*2f70*/  LDG.E.U8 R66, desc[UR36][R8.64+0x21] ;  /* 0x0000212408427981 */ /* 0x000f64000c1e1100 */
[----:B-----5:R-:W-:-:S05]  /*2f80*/  PRMT R0, R66, 0x8880, RZ ;  /* 0x0000888042007816 */ /* 0x020fca00000000ff */
[----:B------:R-:W-:-:S07]  /*2f90*/  IMAD R13, R0, R57, RZ ;  /* 0x00000039000d7224 */ /* 0x000fce00078e02ff */
.L_x_74:
[----:B------:R-:W-:Y:S05]  /*2fa0*/  BSYNC B1 ;  /* 0x0000000000017941 */ /* 0x000fea0003800000 */
.L_x_73:
[----:B------:R-:W-:Y:S01]  /*2fb0*/  @!P2 IMAD R43, R43, R56, R13 ;  /* 0x000000382b2ba224 */ /* 0x000fe200078e020d */
[----:B------:R-:W-:Y:S04]  /*2fc0*/  BSSY B1, `(.L_x_75) ;  /* 0x0000006000017945 */ /* 0x000fe80003800000 */
[----:B------:R0:W-:Y:S01]  /*2fd0*/  @!P2 STG.E.U8 desc[UR36][R4.64+0x21], R43 ;  /* 0x0000212b0400a986 */ /* 0x0001e2000c101124 */
[----:B------:R-:W-:Y:S05]  /*2fe0*/  @P0 BRA `(.L_x_76) ;  /* 0x00000000000c0947 */ /* 0x000fea0003800000 */
[----:B------:R-:W5:Y:S02]  /*2ff0*/  LDG.E.U8 R66, desc[UR36][R2.64+0x28] ;  /* 0x0000282402427981 */ /* 0x000f64000c1e1100 */
[----:B-----5:R-:W-:-:S05]  /*3000*/  PRMT R0, R66, 0x8880, RZ ;  /* 0x0000888042007816 */ /* 0x020fca00000000ff */
[----:B------:R-:W-:-:S07]  /*3010*/  IMAD R13, R0, R57, RZ ;  /* 0x00000039000d7224 */ /* 0x000fce00078e02ff */
.L_x_76:
[----:B------:R-:W-:Y:S05]  /*3020*/  BSYNC B1 ;  /* 0x0000000000017941 */ /* 0x000fea0003800000 */
.L_x_75:
[----:B---3--:R-:W-:Y:S01]  /*3030*/  @!P0 IMAD R11, R44, R56, R13 ;  /* 0x000000382c0b8224 */ /* 0x008fe200078e020d */
[----:B------:R-:W-:Y:S04]  /*3040*/  BSSY B1, `(.L_x_77) ;  /* 0x0000006000017945 */ /* 0x000fe80003800000 */
[----:B------:R3:W-:Y:S01]  /*3050*/  @!P0 STG.E.U8 desc[UR36][R6.64+0x28], R11 ;  /* 0x0000280b06008986 */ /* 0x0007e2000c101124 */
[----:B------:R-:W-:Y:S05]  /*3060*/  @P5 BRA `(.L_x_78) ;  /* 0x00000000000c5947 */ /* 0x000fea0003800000 */
[----:B------:R-:W5:Y:S02]  /*3070*/  LDG.E.U8 R66, desc[UR36][R2.64+0x29] ;  /* 0x0000292402427981 */ /* 0x000f64000c1e1100 */
[----:B-----5:R-:W-:-:S05]  /*3080*/  PRMT R0, R66, 0x8880, RZ ;  /* 0x0000888042007816 */ /* 0x020fca00000000ff */
[----:B------:R-:W-:-:S07]  /*3090*/  IMAD R13, R0, R57, RZ ;  /* 0x00000039000d7224 */ /* 0x000fce00078e02ff */
.L_x_78:
[----:B------:R-:W-:Y:S05]  /*30a0*/  BSYNC B1 ;  /* 0x0000000000017941 */ /* 0x000fea0003800000 */
.L_x_77:
        /* <DEDUP_REMOVED lines=13> */
.L_x_80:
[----:B------:R-:W-:Y:S05]  /*3180*/  BSYNC B1 ;  /* 0x0000000000017941 */ /* 0x000fea0003800000 */
.L_x_79:
[----:B---3--:R-:W-:Y:S01]  /*3190*/  @!P4 IMAD R11, R46, R56, R13 ;  /* 0x000000382e0bc224 */ /* 0x008fe200078e020d */
[----:B------:R-:W-:Y:S04]  /*31a0*/  BSSY B1, `(.L_x_81) ;  /* 0x0000006000017945 */ /* 0x000fe80003800000 */
[----:B------:R3:W-:Y:S01]  /*31b0*/  @!P4 STG.E.U8 desc[UR36][R4.64+0x28], R11 ;  /* 0x0000280b0400c986 */ /* 0x0007e2000c101124 */
[----:B------:R-:W-:Y:S05]  /*31c0*/  @P1 BRA `(.L_x_82) ;  /* 0x00000000000c1947 */ /* 0x000fea0003800000 */
[----:B------:R-:W5:Y:S02]  /*31d0*/  LDG.E.U8 R66, desc[UR36][R8.64+0x29] ;  /* 0x0000292408427981 */ /* 0x000f64000c1e1100 */
[----:B-----5:R-:W-:-:S05]  /*31e0*/  PRMT R0, R66, 0x8880, RZ ;  /* 0x0000888042007816 */ /* 0x020fca00000000ff */
[----:B------:R-:W-:-:S07]  /*31f0*/  IMAD R13, R0, R57, RZ ;  /* 0x00000039000d7224 */ /* 0x000fce00078e02ff */
.L_x_82:
[----:B------:R-:W-:Y:S05]  /*3200*/  BSYNC B1 ;  /* 0x0000000000017941 */ /* 0x000fea0003800000 */
.L_x_81:
[----:B------:R-:W-:Y:S01]  /*3210*/  @!P1 IMAD R47, R47, R56, R13 ;  /* 0x000000382f2f9224 */ /* 0x000fe200078e020d */
[----:B------:R-:W-:Y:S04]  /*3220*/  BSSY B1, `(.L_x_83) ;  /* 0x0000006000017945 */ /* 0x000fe80003800000 */
[----:B------:R0:W-:Y:S01]  /*3230*/  @!P1 STG.E.U8 desc[UR36][R4.64+0x29], R47 ;  /* 0x0000292f04009986 */ /* 0x0001e2000c101124 */
[----:B------:R-:W-:Y:S05]  /*3240*/  @P3 BRA `(.L_x_84) ;  /* 0x00000000000c3947 */ /* 0x000fea0003800000 */
[----:B------:R-:W5:Y:S02]  /*3250*/  LDG.E.U8 R66, desc[UR36][R2.64+0x30] ;  /* 0x0000302402427981 */ /* 0x000f64000c1e1100 */
[----:B-----5:R-:W-:-:S05]  /*3260*/  PRMT R0, R66, 0x8880, RZ ;  /* 0x0000888042007816 */ /* 0x020fca00000000ff */
[----:B------:R-:W-:-:S07]  /*3270*/  IMAD R13, R0, R57, RZ ;  /* 0x00000039000d7224 */ /* 0x000fce00078e02ff */
.L_x_84:
[----:B------:R-:W-:Y:S05]  /*3280*/  BSYNC B1 ;  /* 0x0000000000017941 */ /* 0x000fea0003800000 */
.L_x_83:
[----:B---3--:R-:W-:Y:S01]  /*3290*/  @!P3 IMAD R11, R48, R56, R13 ;  /* 0x00000038300bb224 */ /* 0x008fe200078e020d */
[----:B------:R-:W-:Y:S04]  /*32a0*/  BSSY B1, `(.L_x_85) ;  /* 0x0000006000017945 */ /* 0x000fe80003800000 */
[----:B------:R3:W-:Y:S01]  /*32b0*/  @!P3 STG.E.U8 desc[UR36][R6.64+0x30], R11 ;  /* 0x0000300b0600b986 */ /* 0x0007e2000c101124 */
[----:B------:R-:W-:Y:S05]  /*32c0*/  @P5 BRA `(.L_x_86) ;  /* 0x00000000000c5947 */ /* 0x000fea0003800000 */
[----:B------:R-:W5:Y:S02]  /*32d0*/  LDG.E.U8 R66, desc[UR36][R2.64+0x31] ;  /* 0x0000312402427981 */ /* 0x000f64000c1e1100 */
[----:B-----5:R-:W-:-:S05]  /*32e0*/  PRMT R0, R66, 0x8880, RZ ;  /* 0x0000888042007816 */ /* 0x020fca00000000ff */
[----:B------:R-:W-:-:S07]  /*32f0*/  IMAD R13, R0, R57, RZ ;  /* 0x00000039000d7224 */ /* 0x000fce00078e02ff */
.L_x_86:
[----:B------:R-:W-:Y:S05]  /*3300*/  BSYNC B1 ;  /* 0x0000000000017941 */ /* 0x000fea0003800000 */
.L_x_85:
        /* <DEDUP_REMOVED lines=9> */
[----:B------:R-:W-:Y:S01]  /*33a0*/  ISETP.LT.OR P3, PT, R70, 0x9, !P3 ;  /* 0x000000094600780c */ /* 0x000fe20005f61670 */
[----:B------:R-:W-:-:S12]  /*33b0*/  @P2 BRA `(.L_x_88) ;  /* 0x00000000000c2947 */ /* 0x000fd80003800000 */
[----:B------:R-:W5:Y:S02]  /*33c0*/  LDG.E.U8 R66, desc[UR36][R8.64+0x30] ;  /* 0x0000302408427981 */ /* 0x000f64000c1e1100 */
[----:B-----5:R-:W-:-:S05]  /*33d0*/  PRMT R0, R66, 0x8880, RZ ;  /* 0x0000888042007816 */ /* 0x020fca00000000ff */
[----:B------:R-:W-:-:S07]  /*33e0*/  IMAD R13, R0, R57, RZ ;  /* 0x00000039000d7224 */ /* 0x000fce00078e02ff */
.L_x_88:
[----:B------:R-:W-:Y:S05]  /*33f0*/  BSYNC B1 ;  /* 0x0000000000017941 */ /* 0x000fea0003800000 */
.L_x_87:
[----:B---3--:R-:W-:Y:S01]  /*3400*/  @!P2 IMAD R11, R50, R56, R13 ;  /* 0x00000038320ba224 */ /* 0x008fe200078e020d */
[----:B------:R-:W-:Y:S04]  /*3410*/  BSSY B1, `(.L_x_89) ;  /* 0x0000006000017945 */ /* 0x000fe80003800000 */
[----:B------:R3:W-:Y:S01]  /*3420*/  @!P2 STG.E.U8 desc[UR36][R4.64+0x30], R11 ;  /* 0x0000300b0400a986 */ /* 0x0007e2000c101124 */
[----:B------:R-:W-:Y:S05]  /*3430*/  @P0 BRA `(.L_x_90) ;  /* 0x00000000000c0947 */ /* 0x000fea0003800000 */
[----:B------:R-:W5:Y:S02]  /*3440*/  LDG.E.U8 R66, desc[UR36][R8.64+0x31] ;  /* 0x0000312408427981 */ /* 0x000f64000c1e1100 */
[----:B-----5:R-:W-:-:S05]  /*3450*/  PRMT R0, R66, 0x8880, RZ ;  /* 0x0000888042007816 */ /* 0x020fca00000000ff */
[----:B------:R-:W-:-:S07]  /*3460*/  IMAD R13, R0, R57, RZ ;  /* 0x00000039000d7224 */ /* 0x000fce00078e02ff */
.L_x_90:
[----:B------:R-:W-:Y:S05]  /*3470*/  BSYNC B1 ;  /* 0x0000000000017941 */ /* 0x000fea0003800000 */
.L_x_89:
[----:B------:R-:W-:Y:S01]  /*3480*/  @!P0 IMAD R51, R51, R56, R13 ;  /* 0x0000003833338224 */ /* 0x000fe200078e020d */
[----:B------:R-:W-:Y:S04]  /*3490*/  BSSY B1, `(.L_x_91) ;  /* 0x0000006000017945 */ /* 0x000fe80003800000 */
[----:B------:R0:W-:Y:S01]  /*34a0*/  @!P0 STG.E.U8 desc[UR36][R4.64+0x31], R51 ;  /* 0x0000313304008986 */ /* 0x0001e2000c101124 */
[----:B------:R-:W-:Y:S05]  /*34b0*/  @P5 BRA `(.L_x_92) ;  /* 0x00000000000c5947 */ /* 0x000fea0003800000 */
[----:B------:R-:W5:Y:S02]  /*34c0*/  LDG.E.U8 R66, desc[UR36][R2.64+0x38] ;  /* 0x0000382402427981 */ /* 0x000f64000c1e1100 */
[----:B-----5:R-:W-:-:S05]  /*34d0*/  PRMT R0, R66, 0x8880, RZ ;  /* 0x0000888042007816 */ /* 0x020fca00000000ff */
[----:B------:R-:W-:-:S07]  /*34e0*/  IMAD R13, R0, R57, RZ ;  /* 0x00000039000d7224 */ /* 0x000fce00078e02ff */
.L_x_92:
[----:B------:R-:W-:Y:S05]  /*34f0*/  BSYNC B1 ;  /* 0x0000000000017941 */ /* 0x000fea0003800000 */
.L_x_91:
[----:B---3--:R-:W-:Y:S01]  /*3500*/  @!P5 IMAD R11, R52, R56, R13 ;  /* 0x00000038340bd224 */ /* 0x008fe200078e020d */
[----:B------:R-:W-:Y:S04]  /*3510*/  BSSY B1, `(.L_x_93) ;  /* 0x0000006000017945 */ /* 0x000fe80003800000 */
[----:B------:R3:W-:Y:S01]  /*3520*/  @!P5 STG.E.U8 desc[UR36][R6.64+0x38], R11 ;  /* 0x0000380b0600d986 */ /* 0x0007e2000c101124 */
[----:B------:R-:W-:Y:S05]  /*3530*/  @P4 BRA `(.L_x_94) ;  /* 0x00000000000c4947 */ /* 0x000fea0003800000 */
[----:B------:R-:W5:Y:S02]  /*3540*/  LDG.E.U8 R66, desc[UR36][R2.64+0x39] ;  /* 0x0000392402427981 */ /* 0x000f64000c1e1100 */
[----:B-----5:R-:W-:-:S05]  /*3550*/  PRMT R0, R66, 0x8880, RZ ;  /* 0x0000888042007816 */ /* 0x020fca00000000ff */
[----:B------:R-:W-:-:S07]  /*3560*/  IMAD R13, R0, R57, RZ ;  /* 0x00000039000d7224 */ /* 0x000fce00078e02ff */
.L_x_94:
[----:B------:R-:W-:Y:S05]  /*3570*/  BSYNC B1 ;  /* 0x0000000000017941 */ /* 0x000fea0003800000 */
.L_x_93:
[----:B------:R-:W-:Y:S01]  /*3580*/  @!P4 IMAD R53, R53, R56, R13 ;  /* 0x000000383535c224 */ /* 0x000fe200078e020d */
[----:B------:R-:W-:Y:S04]  /*3590*/  BSSY B1, `(.L_x_95) ;  /* 0x0000006000017945 */ /* 0x000fe80003800000 */
[----:B------:R0:W-:Y:S01]  /*35a0*/  @!P4 STG.E.U8 desc[UR36][R6.64+0x39], R53 ;  /* 0x000039350600c986 */ /* 0x0001e2000c101124 */
[----:B------:R-:W-:Y:S05]  /*35b0*/  @P3 BRA `(.L_x_96) ;  /* 0x00000000000c3947 */ /* 0x000fea0003800000 */
[----:B------:R-:W5:Y:S02]  /*35c0*/  LDG.E.U8 R66, desc[UR36][R8.64+0x38] ;  /* 0x0000382408427981 */ /* 0x000f64000c1e1100 */
[----:B-----5:R-:W-:-:S05]  /*35d0*/  PRMT R0, R66, 0x8880, RZ ;  /* 0x0000888042007816 */ /* 0x020fca00000000ff */
[----:B------:R-:W-:-:S07]  /*35e0*/  IMAD R13, R0, R57, RZ ;  /* 0x00000039000d7224 */ /* 0x000fce00078e02ff */
.L_x_96:
[----:B------:R-:W-:Y:S05]  /*35f0*/  BSYNC B1 ;  /* 0x0000000000017941 */ /* 0x000fea0003800000 */
.L_x_95:
[----:B0-----:R-:W-:Y:S01]  /*3600*/  @!P3 IMAD R3, R54, R56, R13 ;  /* 0x000000383603b224 */ /* 0x001fe200078e020d */
[----:B------:R-:W-:Y:S01]  /*3610*/  ISETP.LT.OR P1, PT, R70, 0x9, !P1 ;  /* 0x000000094600780c */ /* 0x000fe20004f21670 */
[----:B------:R-:W-:Y:S03]  /*3620*/  BSSY B1, `(.L_x_97) ;  /* 0x0000006000017945 */ /* 0x000fe60003800000 */
[----:B------:R0:W-:Y:S09]  /*3630*/  @!P3 STG.E.U8 desc[UR36][R4.64+0x38], R3 ;  /* 0x000038030400b986 */ /* 0x0001f2000c101124 */
[----:B------:R-:W-:Y:S05]  /*3640*/  @P1 BRA `(.L_x_98) ;  /* 0x00000000000c1947 */ /* 0x000fea0003800000 */
[----:B------:R-:W5:Y:S02]  /*3650*/  LDG.E.U8 R66, desc[UR36][R8.64+0x39] ;  /* 0x0000392408427981 */ /* 0x000f64000c1e1100 */
[----:B-----5:R-:W-:-:S05]  /*3660*/  PRMT R0, R66, 0x8880, RZ ;  /* 0x0000888042007816 */ /* 0x020fca00000000ff */
[----:B------:R-:W-:-:S07]  /*3670*/  IMAD R13, R0, R57, RZ ;  /* 0x00000039000d7224 */ /* 0x000fce00078e02ff */
.L_x_98:
[----:B------:R-:W-:Y:S05]  /*3680*/  BSYNC B1 ;  /* 0x0000000000017941 */ /* 0x000fea0003800000 */
.L_x_97:
[----:B------:R-:W-:Y:S01]  /*3690*/  IMAD R13, R55, R56, R13 ;  /* 0x00000038370d7224 */ /* 0x000fe200078e020d */
[----:B------:R-:W-:Y:S06]  /*36a0*/  @P1 BRA `(.L_x_99) ;  /* 0x0000000400c81947 */ /* 0x000fec0003800000 */
[----:B------:R0:W-:Y:S01]  /*36b0*/  STG.E.U8 desc[UR36][R4.64+0x39], R13 ;  /* 0x0000390d04007986 */ /* 0x0001e2000c101124 */
[----:B------:R-:W-:Y:S05]  /*36c0*/  BRA `(.L_x_99) ;  /* 0x0000000400c07947 */ /* 0x000fea0003800000 */
.L_x_34:
[C---:B------:R-:W-:Y:S02]  /*36d0*/  ISETP.GE.AND P1, PT, R71.reuse, 0x1, PT ;  /* 0x000000014700780c */ /* 0x040fe40003f26270 */
[----:B------:R-:W-:Y:S02]  /*36e0*/  ISETP.GE.AND P0, PT, R71, 0x2, PT ;  /* 0x000000024700780c */ /* 0x000fe40003f06270 */
[C---:B------:R-:W-:Y:S02]  /*36f0*/  ISETP.LT.OR P4, PT, R70.reuse, 0x1, !P1 ;  /* 0x000000014600780c */ /* 0x040fe40004f81670 */
[C---:B------:R-:W-:Y:S02]  /*3700*/  ISETP.LT.OR P5, PT, R70.reuse, 0x1, !P0 ;  /* 0x000000014600780c */ /* 0x040fe400047a1670 */
[C---:B------:R-:W-:Y:S02]  /*3710*/  ISETP.LT.OR P1, PT, R70.reuse, 0x9, !P1 ;  /* 0x000000094600780c */ /* 0x040fe40004f21670 */
[----:B------:R-:W-:-:S02]  /*3720*/  ISETP.LT.OR P0, PT, R70, 0x9, !P0 ;  /* 0x000000094600780c */ /* 0x000fc40004701670 */
[C---:B------:R-:W-:Y:S02]  /*3730*/  ISETP.GE.AND P3, PT, R71.reuse, 0x9, PT ;  /* 0x000000094700780c */ /* 0x040fe40003f66270 */
[----:B------:R-:W-:-:S03]  /*3740*/  ISETP.GE.AND P2, PT, R71, 0xa, PT ;  /* 0x0000000a4700780c */ /* 0x000fc60003f46270 */
[-C--:B------:R-:W-:Y:S02]  /*3750*/  @!P4 IMAD R3, R24, R56.reuse, RZ ;  /* 0x000000381803c224 */ /* 0x080fe400078e02ff */
[-C--:B------:R-:W-:Y:S02]  /*3760*/  @!P5 IMAD R25, R25, R56.reuse, RZ ;  /* 0x000000381919d224 */ /* 0x080fe400078e02ff */
[-C--:B------:R-:W-:Y:S01]  /*3770*/  @!P1 IMAD R9, R26, R56.reuse, RZ ;  /* 0x000000381a099224 */ /* 0x080fe200078e02ff */
[----:B------:R0:W-:Y:S01]  /*3780*/  @!P4 STG.E.U8 desc[UR36][R6.64], R3 ;  /* 0x000000030600c986 */ /* 0x0001e2000c101124 */
[C---:B------:R-:W-:Y:S01]  /*3790*/  ISETP.LT.OR P4, PT, R70.reuse, 0x1, !P3 ;  /* 0x000000014600780c */ /* 0x040fe20005f81670 */
[----:B------:R-:W-:Y:S02]  /*37a0*/  @!P0 IMAD R27, R27, R56, RZ ;  /* 0x000000381b1b8224 */ /* 0x000fe400078e02ff */
[----:B------:R-:W-:Y:S01]  /*37b0*/  @!P5 STG.E.U8 desc[UR36][R6.64+0x1], R25 ;  /* 0x000001190600d986 */ /* 0x000fe2000c101124 */
[----:B------:R-:W-:-:S02]  /*37c0*/  ISETP.LT.OR P5, PT, R70, 0x1, !P2 ;  /* 0x000000014600780c */ /* 0x000fc400057a1670 */
[C---:B------:R-:W-:Y:S01]  /*37d0*/  ISETP.LT.OR P2, PT, R70.reuse, 0x9, !P2 ;  /* 0x000000094600780c */ /* 0x040fe20005741670 */
[----:B------:R1:W-:Y:S01]  /*37e0*/  @!P1 STG.E.U8 desc[UR36][R4.64], R9 ;  /* 0x0000000904009986 */ /* 0x0003e2000c101124 */
[----:B------:R-:W-:Y:S02]  /*37f0*/  ISETP.LT.OR P1, PT, R70, 0x9, !P3 ;  /* 0x000000094600780c */ /* 0x000fe40005f21670 */
[C---:B------:R-:W-:Y:S01]  /*3800*/  ISETP.GE.AND P3, PT, R71.reuse, 0x11, PT ;  /* 0x000000114700780c */ /* 0x040fe20003f66270 */
[----:B------:R-:W-:Y:S01]  /*3810*/  @!P0 STG.E.U8 desc[UR36][R4.64+0x1], R27 ;  /* 0x0000011b04008986 */ /* 0x000fe2000c101124 */
[----:B------:R-:W-:Y:S01]  /*3820*/  ISETP.GE.AND P0, PT, R71, 0x12, PT ;  /* 0x000000124700780c */ /* 0x000fe20003f06270 */
[----:B------:R-:W-:-:S04]  /*3830*/  @!P4 IMAD R11, R28, R56, RZ ;  /* 0x000000381c0bc224 */ /* 0x000fc800078e02ff */
[-C--:B------:R-:W-:Y:S01]  /*3840*/  @!P5 IMAD R29, R29, R56.reuse, RZ ;  /* 0x000000381d1dd224 */ /* 0x080fe200078e02ff */
[----:B------:R-:W-:Y:S01]  /*3850*/  @!P4 STG.E.U8 desc[UR36][R6.64+0x8], R11 ;  /* 0x0000080b0600c986 */ /* 0x000fe2000c101124 */
[C---:B------:R-:W-:Y:S01]  /*3860*/  ISETP.LT.OR P4, PT, R70.reuse, 0x1, !P3 ;  /* 0x000000014600780c */ /* 0x040fe20005f81670 */
[-C--:B------:R-:W-:Y:S02]  /*3870*/  @!P2 IMAD R31, R31, R56.reuse, RZ ;  /* 0x000000381f1fa224 */ /* 0x080fe400078e02ff */
[----:B------:R-:W-:Y:S01]  /*3880*/  @!P5 STG.E.U8 desc[UR36][R6.64+0x9], R29 ;  /* 0x0000091d0600d986 */ /* 0x000fe2000c101124 */
[----:B------:R-:W-:Y:S01]  /*3890*/  ISETP.LT.OR P5, PT, R70, 0x1, !P0 ;  /* 0x000000014600780c */ /* 0x000fe200047a1670 */
[----:B0-----:R-:W-:Y:S01]  /*38a0*/  @!P1 IMAD R3, R30, R56, RZ ;  /* 0x000000381e039224 */ /* 0x001fe200078e02ff */
[----:B------:R-:W-:Y:S01]  /*38b0*/  ISETP.LT.OR P0, PT, R70, 0x9, !P0 ;  /* 0x000000094600780c */ /* 0x000fe20004701670 */
[----:B------:R-:W-:Y:S01]  /*38c0*/  @!P2 STG.E.U8 desc[UR36][R4.64+0x9], R31 ;  /* 0x0000091f0400a986 */ /* 0x000fe2000c101124 */
[----:B------:R-:W-:-:S03]  /*38d0*/  ISETP.GE.AND P2, PT, R71, 0x19, PT ;  /* 0x000000194700780c */ /* 0x000fc60003f46270 */
[----:B------:R0:W-:Y:S01]  /*38e0*/  @!P1 STG.E.U8 desc[UR36][R4.64+0x8], R3 ;  /* 0x0000080304009986 */ /* 0x0001e2000c101124 */
[----:B------:R-:W-:Y:S01]  /*38f0*/  ISETP.LT.OR P1, PT, R70, 0x9, !P3 ;  /* 0x000000094600780c */ /* 0x000fe20005f21670 */
[----:B-1----:R-:W-:Y:S01]  /*3900*/  @!P4 IMAD R9, R32, R56, RZ ;  /* 0x000000382009c224 */ /* 0x002fe200078e02ff */
[----:B------:R-:W-:-:S03]  /*3910*/  ISETP.GE.AND P3, PT, R71, 0x1a, PT ;  /* 0x0000001a4700780c */ /* 0x000fc60003f66270 */
[-C--:B------:R-:W-:Y:S01]  /*3920*/  @!P5 IMAD R33, R33, R56.reuse, RZ ;  /* 0x000000382121d224 */ /* 0x080fe200078e02ff */
[----:B------:R-:W-:Y:S01]  /*3930*/  @!P4 STG.E.U8 desc[UR36][R6.64+0x10], R9 ;  /* 0x000010090600c986 */ /* 0x000fe2000c101124 */
[C---:B------:R-:W-:Y:S01]  /*3940*/  ISETP.LT.OR P4, PT, R70.reuse, 0x1, !P3 ;  /* 0x000000014600780c */ /* 0x040fe20005f81670 */
[-C--:B------:R-:W-:Y:S01]  /*3950*/  @!P0 IMAD R35, R35, R56.reuse, RZ ;  /* 0x0000003823238224 */ /* 0x080fe200078e02ff */
[C---:B------:R-:W-:Y:S01]  /*3960*/  ISETP.LT.OR P3, PT, R70.reuse, 0x9, !P3 ;  /* 0x000000094600780c */ /* 0x040fe20005f61670 */
[----:B------:R-:W-:Y:S01]  /*3970*/  @!P5 STG.E.U8 desc[UR36][R6.64+0x11], R33 ;  /* 0x000011210600d986 */ /* 0x000fe2000c101124 */
[----:B------:R-:W-:Y:S02]  /*3980*/  ISETP.LT.OR P5, PT, R70, 0x1, !P2 ;  /* 0x000000014600780c */ /* 0x000fe400057a1670 */
[----:B0-----:R-:W-:Y:S01]  /*3990*/  @!P1 IMAD R3, R34, R56, RZ ;  /* 0x0000003822039224 */ /* 0x001fe200078e02ff */
[----:B------:R-:W-:Y:S01]  /*39a0*/  @!P0 STG.E.U8 desc[UR36][R4.64+0x11], R35 ;  /* 0x0000112304008986 */ /* 0x000fe2000c101124 */
[----:B------:R-:W-:-:S02]  /*39b0*/  ISETP.LT.OR P2, PT, R70, 0x9, !P2 ;  /* 0x000000094600780c */ /* 0x000fc40005741670 */
[C---:B------:R-:W-:Y:S01]  /*39c0*/  ISETP.GE.AND P0, PT, R71.reuse, 0x21, PT ;  /* 0x000000214700780c */ /* 0x040fe20003f06270 */
[----:B------:R0:W-:Y:S01]  /*39d0*/  @!P1 STG.E.U8 desc[UR36][R4.64+0x10], R3 ;  /* 0x0000100304009986 */ /* 0x0001e2000c101124 */
[----:B------:R-:W-:Y:S01]  /*39e0*/  ISETP.GE.AND P1, PT, R71, 0x22, PT ;  /* 0x000000224700780c */ /* 0x000fe20003f26270 */
[-C--:B------:R-:W-:Y:S02]  /*39f0*/  @!P4 IMAD R37, R37, R56.reuse, RZ ;  /* 0x000000382525c224 */ /* 0x080fe400078e02ff */
[-C--:B------:R-:W-:Y:S02]  /*3a00*/  @!P3 IMAD R39, R39, R56.reuse, RZ ;  /* 0x000000382727b224 */ /* 0x080fe400078e02ff */
[-C--:B------:R-:W-:Y:S01]  /*3a10*/  @!P5 IMAD R11, R36, R56.reuse, RZ ;  /* 0x00000038240bd224 */ /* 0x080fe200078e02ff */
[----:B------:R-:W-:Y:S01]  /*3a20*/  @!P4 STG.E.U8 desc[UR36][R6.64+0x19], R37 ;  /* 0x000019250600c986 */ /* 0x000fe2000c101124 */
[C---:B------:R-:W-:Y:S02]  /*3a30*/  ISETP.LT.OR P4, PT, R70.reuse, 0x1, !P0 ;  /* 0x000000014600780c */ /* 0x040fe40004781670 */
[C---:B------:R-:W-:Y:S01]  /*3a40*/  ISETP.LT.OR P0, PT, R70.reuse, 0x9, !P0 ;  /* 0x000000094600780c */ /* 0x040fe20004701670 */
[----:B------:R-:W-:Y:S01]  /*3a50*/  @!P5 STG.E.U8 desc[UR36][R6.64+0x18], R11 ;  /* 0x0000180b0600d986 */ /* 0x000fe2000c101124 */
[----:B------:R-:W-:Y:S01]  /*3a60*/  ISETP.LT.OR P5, PT, R70, 0x1, !P1 ;  /* 0x000000014600780c */ /* 0x000fe20004fa1670 */
[----:B0-----:R-:W-:Y:S01]  /*3a70*/  @!P2 IMAD R3, R38, R56, RZ ;  /* 0x000000382603a224 */ /* 0x001fe200078e02ff */
[----:B------:R-:W-:Y:S01]  /*3a80*/  ISETP.LT.OR P1, PT, R70, 0x9, !P1 ;  /* 0x000000094600780c */ /* 0x000fe20004f21670 */
[----:B------:R-:W-:Y:S01]  /*3a90*/  @!P3 STG.E.U8 desc[UR36][R4.64+0x19], R39 ;  /* 0x000019270400b986 */ /* 0x000fe2000c101124 */
[----:B------:R-:W-:-:S03]  /*3aa0*/  ISETP.GE.AND P3, PT, R71, 0x29, PT ;  /* 0x000000294700780c */ /* 0x000fc60003f66270 */
[----:B------:R0:W-:Y:S01]  /*3ab0*/  @!P2 STG.E.U8 desc[UR36][R4.64+0x18], R3 ;  /* 0x000018030400a986 */ /* 0x0001e2000c101124 */
[----:B------:R-:W-:Y:S01]  /*3ac0*/  ISETP.GE.AND P2, PT, R71, 0x2a, PT ;  /* 0x0000002a4700780c */ /* 0x000fe20003f46270 */
[----:B------:R-:W-:-:S04]  /*3ad0*/  @!P4 IMAD R9, R40, R56, RZ ;  /* 0x000000382809c224 */ /* 0x000fc800078e02ff */
[-C--:B------:R-:W-:Y:S01]  /*3ae0*/  @!P5 IMAD R41, R41, R56.reuse, RZ ;  /* 0x000000382929d224 */ /* 0x080fe200078e02ff */
[----:B------:R-:W-:Y:S01]  /*3af0*/  @!P4 STG.E.U8 desc[UR36][R6.64+0x20], R9 ;  /* 0x000020090600c986 */ /* 0x000fe2000c101124 */
[C---:B------:R-:W-:Y:S01]  /*3b00*/  ISETP.LT.OR P4, PT, R70.reuse, 0x1, !P3 ;  /* 0x000000014600780c */ /* 0x040fe20005f81670 */
[-C--:B------:R-:W-:Y:S01]  /*3b10*/  @!P1 IMAD R43, R43, R56.reuse, RZ ;  /* 0x000000382b2b9224 */ /* 0x080fe200078e02ff */
        /* <DEDUP_REMOVED lines=25> */
[----:B------:R1:W-:Y:S01]  /*3cb0*/  @!P4 STG.E.U8 desc[UR36][R6.64+0x30], R9 ;  /* 0x000030090600c986 */ /* 0x0003e2000c101124 */
[C---:B------:R-:W-:Y:S01]  /*3cc0*/  ISETP.LT.OR P4, PT, R70.reuse, 0x1, !P2 ;  /* 0x000000014600780c */ /* 0x040fe20005781670 */
[-C--:B------:R-:W-:Y:S01]  /*3cd0*/  @!P0 IMAD R51, R51, R56.reuse, RZ ;  /* 0x0000003833338224 */ /* 0x080fe200078e02ff */
[C---:B------:R-:W-:Y:S01]  /*3ce0*/  ISETP.LT.OR P2, PT, R70.reuse, 0x9, !P2 ;  /* 0x000000094600780c */ /* 0x040fe20005741670 */
[----:B------:R2:W-:Y:S01]  /*3cf0*/  @!P5 STG.E.U8 desc[UR36][R6.64+0x31], R49 ;  /* 0x000031310600d986 */ /* 0x0005e2000c101124 */
[----:B------:R-:W-:Y:S01]  /*3d00*/  ISETP.LT.OR P5, PT, R70, 0x1, !P3 ;  /* 0x000000014600780c */ /* 0x000fe20005fa1670 */
[-C--:B0-----:R-:W-:Y:S01]  /*3d10*/  @!P1 IMAD R3, R50, R56.reuse, RZ ;  /* 0x0000003832039224 */ /* 0x081fe200078e02ff */
[----:B------:R-:W-:Y:S01]  /*3d20*/  ISETP.LT.OR P3, PT, R70, 0x9, !P3 ;  /* 0x000000094600780c */ /* 0x000fe20005f61670 */
[----:B------:R2:W-:Y:S04]  /*3d30*/  @!P0 STG.E.U8 desc[UR36][R4.64+0x31], R51 ;  /* 0x0000313304008986 */ /* 0x0005e8000c101124 */
[----:B------:R2:W-:Y:S02]  /*3d40*/  @!P1 STG.E.U8 desc[UR36][R4.64+0x30], R3 ;  /* 0x0000300304009986 */ /* 0x0005e4000c101124 */
[----:B------:R-:W-:-:S02]  /*3d50*/  @!P4 IMAD R11, R52, R56, RZ ;  /* 0x00000038340bc224 */ /* 0x000fc400078e02ff */
[-C--:B-1----:R-:W-:Y:S02]  /*3d60*/  @!P2 IMAD R9, R54, R56.reuse, RZ ;  /* 0x000000383609a224 */ /* 0x082fe400078e02ff */
[-C--:B------:R-:W-:Y:S01]  /*3d70*/  @!P5 IMAD R53, R53, R56.reuse, RZ ;  /* 0x000000383535d224 */ /* 0x080fe200078e02ff */
[----:B------:R2:W-:Y:S01]  /*3d80*/  @!P4 STG.E.U8 desc[UR36][R6.64+0x38], R11 ;  /* 0x0000380b0600c986 */ /* 0x0005e2000c101124 */
[----:B------:R-:W-:-:S03]  /*3d90*/  @!P3 IMAD R55, R55, R56, RZ ;  /* 0x000000383737b224 */ /* 0x000fc600078e02ff */
[----:B------:R2:W-:Y:S04]  /*3da0*/  @!P5 STG.E.U8 desc[UR36][R6.64+0x39], R53 ;  /* 0x000039350600d986 */ /* 0x0005e8000c101124 */
[----:B------:R2:W-:Y:S04]  /*3db0*/  @!P2 STG.E.U8 desc[UR36][R4.64+0x38], R9 ;  /* 0x000038090400a986 */ /* 0x0005e8000c101124 */
[----:B------:R2:W-:Y:S02]  /*3dc0*/  @!P3 STG.E.U8 desc[UR36][R4.64+0x39], R55 ;  /* 0x000039370400b986 */ /* 0x0005e4000c101124 */
.L_x_99:
[----:B------:R-:W-:Y:S05]  /*3dd0*/  BSYNC B0 ;  /* 0x0000000000007941 */ /* 0x000fea0003800000 */
.L_x_33:
[----:B0-2---:R-:W2:Y:S01]  /*3de0*/  LDL.64 R2, [R1] ;  /* 0x0000000001027983 */ /* 0x005ea20000100a00 */
[----:B------:R-:W-:Y:S01]  /*3df0*/  ULDC.64 UR4, c[0x0][0x650] ;  /* 0x0001940000047ab9 */ /* 0x000fe20000000a00 */
[----:B------:R0:W-:Y:S01]  /*3e00*/  SYNCS.ARRIVE.TRANS64.A1T0 RZ, [R64+UR47], RZ ;  /* 0x000000ff40ff79a7 */ /* 0x0001e2000810002f */
[----:B------:R-:W-:Y:S01]  /*3e10*/  PRMT R0, RZ, 0x7610, R0 ;  /* 0x00007610ff007816 */ /* 0x000fe20000000000 */
[----:B------:R-:W-:Y:S02]  /*3e20*/  IMAD.MOV.U32 R19, RZ, RZ, -0x1 ;  /* 0xffffffffff137424 */ /* 0x000fe400078e00ff */
[----:B------:R-:W-:Y:S01]  /*3e30*/  IMAD.MOV.U32 R22, RZ, RZ, -0x1 ;  /* 0xffffffffff167424 */ /* 0x000fe200078e00ff */
[----:B--2---:R-:W-:-:S04]  /*3e40*/  LEA R18, P0, R2, R18, 0x1 ;  /* 0x0000001202127211 */ /* 0x004fc800078008ff */
[----:B------:R-:W-:Y:S01]  /*3e50*/  LEA.HI.X R17, R2, R17, R23, 0x1, P0 ;  /* 0x0000001102117211 */ /* 0x000fe200000f0c17 */
[----:B------:R-:W-:Y:S01]  /*3e60*/  IMAD.MOV.U32 R2, RZ, RZ, -0x1 ;  /* 0xffffffffff027424 */ /* 0x000fe200078e00ff */
[----:B------:R-:W-:-:S04]  /*3e70*/  ISETP.GE.U32.AND P0, PT, R18, UR4, PT ;  /* 0x0000000412007c0c */ /* 0x000fc8000bf06070 */
[----:B------:R-:W-:-:S13]  /*3e80*/  ISETP.GE.U32.AND.EX P0, PT, R17, UR5, PT, P0 ;  /* 0x0000000511007c0c */ /* 0x000fda000bf06100 */
[----:B0-----:R-:W-:Y:S05]  /*3e90*/  @P0 BRA `(.L_x_100) ;  /* 0x0000000400700947 */ /* 0x001fea0003800000 */
[----:B------:R-:W0:Y:S01]  /*3ea0*/  S2R R10, SR_CTAID.X ;  /* 0x00000000000a7919 */ /* 0x000e220000002500 */
[----:B------:R-:W2:Y:S01]  /*3eb0*/  LDC.64 R8, c[0x0][0x628] ;  /* 0x00018a00ff087b82 */ /* 0x000ea20000000a00 */
[----:B------:R-:W-:Y:S01]  /*3ec0*/  ULDC UR4, c[0x0][0x150] ;  /* 0x0000540000047ab9 */ /* 0x000fe20000000800 */
[----:B-1-3--:R-:W-:Y:S01]  /*3ed0*/  IMAD.MOV.U32 R6, RZ, RZ, R18 ;  /* 0x000000ffff067224 */ /* 0x00afe200078e0012 */
[----:B------:R-:W1:Y:S01]  /*3ee0*/  S2R R20, SR_CTAID.Y ;  /* 0x0000000000147919 */ /* 0x000e620000002600 */
[----:B------:R-:W-:-:S04]  /*3ef0*/  IMAD.MOV.U32 R7, RZ, RZ, R17 ;  /* 0x000000ffff077224 */ /* 0x000fc800078e0011 */
[----:B------:R-:W3:Y:S08]  /*3f00*/  LDC R15, c[0x0][0x144] ;  /* 0x00005100ff0f7b82 */ /* 0x000ef00000000800 */
[----:B------:R-:W1:Y:S08]  /*3f10*/  LDC R0, c[0x0][0x630] ;  /* 0x00018c00ff007b82 */ /* 0x000e700000000800 */
[----:B------:R-:W1:Y:S01]  /*3f20*/  LDC.64 R12, c[0x0][0x620] ;  /* 0x00018800ff0c7b82 */ /* 0x000e620000000a00 */
[----:B--2---:R-:W-:-:S04]  /*3f30*/  ISETP.NE.U32.AND P0, PT, R8, RZ, PT ;  /* 0x000000ff0800720c */ /* 0x004fc80003f05070 */
[----:B------:R-:W-:Y:S02]  /*3f40*/  ISETP.NE.AND.EX P0, PT, R9, RZ, PT, P0 ;  /* 0x000000ff0900720c */ /* 0x000fe40003f05300 */
[----:B0-----:R-:W-:-:S05]  /*3f50*/  I2FP.F32.U32 R2, R10 ;  /* 0x0000000a00027245 */ /* 0x001fca0000201000 */
[----:B------:R-:W-:-:S04]  /*3f60*/  FMUL R2, R2, UR4 ;  /* 0x0000000402027c20 */ /* 0x000fc80008400000 */
[----:B------:R0:W2:Y:S02]  /*3f70*/  F2I.U32.TRUNC.NTZ R14, R2 ;  /* 0x00000002000e7305 */ /* 0x0000a4000020f000 */
[----:B---3--:R-:W-:Y:S05]  /*3f80*/  @!P0 BRA `(.L_x_101) ;  /* 0x0000000000288947 */ /* 0x008fea0003800000 */
[----:B------:R-:W3:Y:S02]  /*3f90*/  LDC R3, c[0x0][0x634] ;  /* 0x00018d00ff037b82 */ /* 0x000ee40000000800 */
[----:B---3--:R-:W-:-:S05]  /*3fa0*/  IADD3 R7, P0, R18, R3, RZ ;  /* 0x0000000312077210 */ /* 0x008fca0007f1e0ff */
[----:B------:R-:W-:-:S04]  /*3fb0*/  IMAD.X R11, RZ, RZ, R17, P0 ;  /* 0x000000ffff0b7224 */ /* 0x000fc800000e0611 */
[----:B0-----:R-:W-:-:S04]  /*3fc0*/  IMAD.WIDE.U32 R2, R11, R8, RZ ;  /* 0x000000080b027225 */ /* 0x001fc800078e00ff */
[----:B----4-:R-:W-:-:S04]  /*3fd0*/  IMAD.WIDE.U32 R4, P0, R7, R9, R2 ;  /* 0x0000000907047225 */ /* 0x010fc80007800002 */
[----:B------:R-:W-:-:S04]  /*3fe0*/  IMAD.WIDE.U32 R2, R7, R8, RZ ;  /* 0x0000000807027225 */ /* 0x000fc800078e00ff */
[----:B------:R-:W-:Y:S01]  /*3ff0*/  IMAD.X R7, RZ, RZ, RZ, P0 ;  /* 0x000000ffff077224 */ /* 0x000fe200000e06ff */
[----:B------:R-:W-:Y:S01]  /*4000*/  IADD3 RZ, P0, R3, R4, RZ ;  /* 0x0000000403ff7210 */ /* 0x000fe20007f1e0ff */
[----:B------:R-:W-:-:S04]  /*4010*/  IMAD.MOV.U32 R6, RZ, RZ, R5 ;  /* 0x000000ffff067224 */ /* 0x000fc800078e0005 */
[----:B------:R-:W-:-:S08]  /*4020*/  IMAD.WIDE.U32.X R6, R11, R9, R6, P0 ;  /* 0x000000090b067225 */ /* 0x000fd000000e0406 */
.L_x_101:
[----:B----4-:R-:W3:Y:S01]  /*4030*/  LDC.64 R26, c[0x0][0x640] ;  /* 0x00019000ff1a7b82 */ /* 0x010ee20000000a00 */
[-C--:B-1----:R-:W-:Y:S01]  /*4040*/  SHF.R.U64 R11, R6, R0.reuse, R7 ;  /* 0x00000000060b7219 */ /* 0x082fe20000001207 */
[----:B------:R-:W-:Y:S01]  /*4050*/  IMAD.MOV.U32 R19, RZ, RZ, R17 ;  /* 0x000000ffff137224 */ /* 0x000fe200078e0011 */
[----:B------:R-:W-:Y:S01]  /*4060*/  SHF.R.U32.HI R0, RZ, R0, R7 ;  /* 0x00000000ff007219 */ /* 0x000fe20000011607 */
[----:B--2---:R-:W-:Y:S01]  /*4070*/  IMAD.MOV R14, RZ, RZ, -R14 ;  /* 0x000000ffff0e7224 */ /* 0x004fe200078e0a0e */
[----:B------:R-:W-:Y:S01]  /*4080*/  IADD3 R5, P0, RZ, -R11, RZ ;  /* 0x8000000bff057210 */ /* 0x000fe20007f1e0ff */
[----:B------:R-:W-:Y:S01]  /*4090*/  ULDC UR4, c[0x0][0x154] ;  /* 0x0000550000047ab9 */ /* 0x000fe20000000800 */
[----:B------:R-:W-:Y:S01]  /*40a0*/  IMAD.MOV.U32 R7, RZ, RZ, 0x1 ;  /* 0x00000001ff077424 */ /* 0x000fe200078e00ff */
[----:B------:R-:W1:Y:S01]  /*40b0*/  LDC R4, c[0x0][0x618] ;  /* 0x00018600ff047b82 */ /* 0x000e620000000800 */
[----:B------:R-:W-:Y:S02]  /*40c0*/  IMAD R22, R15, R14, R10 ;  /* 0x0000000e0f167224 */ /* 0x000fe400078e020a */
[----:B------:R-:W-:-:S04]  /*40d0*/  IMAD.X R3, RZ, RZ, ~R0, P0 ;  /* 0x000000ffff037224 */ /* 0x000fc800000e0e00 */
[-C--:B------:R-:W-:Y:S01]  /*40e0*/  IMAD R0, R3, R12.reuse, RZ ;  /* 0x0000000c03007224 */ /* 0x080fe200078e02ff */
[----:B------:R-:W2:Y:S01]  /*40f0*/  LDC R6, c[0x0][0x608] ;  /* 0x00018200ff067b82 */ /* 0x000ea20000000800 */
[----:B0-----:R-:W-:-:S04]  /*4100*/  IMAD.WIDE.U32 R2, R5, R12, R18 ;  /* 0x0000000c05027225 */ /* 0x001fc800078e0012 */
[----:B------:R-:W-:Y:S01]  /*4110*/  IMAD R5, R5, R13, R0 ;  /* 0x0000000d05057224 */ /* 0x000fe200078e0200 */
[----:B------:R-:W-:Y:S02]  /*4120*/  I2FP.F32.U32 R0, R20 ;  /* 0x0000001400007245 */ /* 0x000fe40000201000 */
[----:B------:R-:W0:Y:S01]  /*4130*/  LDC R24, c[0x0][0x658] ;  /* 0x00019600ff187b82 */ /* 0x000e220000000800 */
[----:B------:R-:W-:Y:S01]  /*4140*/  IMAD.IADD R3, R3, 0x1, R5 ;  /* 0x0000000103037824 */ /* 0x000fe200078e0205 */
[----:B---3--:R-:W-:Y:S01]  /*4150*/  ISETP.NE.U32.AND P0, PT, R26, RZ, PT ;  /* 0x000000ff1a00720c */ /* 0x008fe20003f05070 */
[----:B------:R-:W-:Y:S01]  /*4160*/  FMUL R0, R0, UR4 ;  /* 0x0000000400007c20 */ /* 0x000fe20008400000 */
[----:B------:R-:W-:Y:S02]  /*4170*/  IMAD.MOV.U32 R5, RZ, RZ, -0x1 ;  /* 0xffffffffff057424 */ /* 0x000fe400078e00ff */
[----:B------:R-:W-:Y:S01]  /*4180*/  ISETP.NE.AND.EX P0, PT, R27, RZ, PT, P0 ;  /* 0x000000ff1b00720c */ /* 0x000fe20003f05300 */
[----:B------:R3:W4:Y:S01]  /*4190*/  F2I.U32.TRUNC.NTZ R12, R0 ;  /* 0x00000000000c7305 */ /* 0x000722000020f000 */
[----:B------:R-:W3:Y:S01]  /*41a0*/  LDC R15, c[0x0][0x148] ;  /* 0x00005200ff0f7b82 */ /* 0x000ee20000000800 */
[----:B-1----:R-:W-:-:S02]  /*41b0*/  SHF.R.U64 R10, R2, R4, R3 ;  /* 0x00000004020a7219 */ /* 0x002fc40000001203 */
[----:B------:R-:W-:-:S05]  /*41c0*/  SHF.R.U32.HI R3, RZ, R4, R3 ;  /* 0x00000004ff037219 */ /* 0x000fca0000011603 */
[----:B------:R-:W1:Y:S01]  /*41d0*/  LDC R14, c[0x0][0x600] ;  /* 0x00018000ff0e7b82 */ /* 0x000e620000000800 */
[-CC-:B--2---:R-:W-:Y:S02]  /*41e0*/  SHF.R.U64 R8, R10, R6.reuse, R3.reuse ;  /* 0x000000060a087219 */ /* 0x184fe40000001203 */
[----:B------:R-:W-:-:S05]  /*41f0*/  SHF.R.U32.HI R3, RZ, R6, R3 ;  /* 0x00000006ff037219 */ /* 0x000fca0000011603 */
[----:B------:R-:W2:Y:S01]  /*4200*/  LDC R21, c[0x0][0x648] ;  /* 0x00019200ff157b82 */ /* 0x000ea20000000800 */
[-CC-:B0-----:R-:W-:Y:S02]  /*4210*/  SHF.R.U64 R13, R8, R24.reuse, R3.reuse ;  /* 0x00000018080d7219 */ /* 0x181fe40000001203 */
[-C--:B------:R-:W-:Y:S02]  /*4220*/  SHF.L.U32 R5, R5, R24.reuse, RZ ;  /* 0x0000001805057219 */ /* 0x080fe400000006ff */
[-C--:B------:R-:W-:Y:S01]  /*4230*/  SHF.R.U32.HI R3, RZ, R24.reuse, R3 ;  /* 0x00000018ff037219 */ /* 0x080fe20000011603 */
[----:B------:R-:W-:Y:S01]  /*4240*/  IMAD.MOV.U32 R2, RZ, RZ, R13 ;  /* 0x000000ffff027224 */ /* 0x000fe200078e000d */
[----:B------:R-:W-:Y:S01]  /*4250*/  SHF.L.U32 R24, R7, R24, RZ ;  /* 0x0000001807187219 */ /* 0x000fe200000006ff */
[----:B------:R-:W0:Y:S01]  /*4260*/  LDC R25, c[0x0][0x638] ;  /* 0x00018e00ff197b82 */ /* 0x000e220000000800 */
[----:B------:R-:W-:-:S07]  /*4270*/  LOP3.LUT R19, RZ, R5, RZ, 0x33, !PT ;  /* 0x00000005ff137212 */ /* 0x000fce00078e33ff */
[----:B------:R-:W0:Y:S01]  /*4280*/  LDC R28, c[0x0][0x610] ;  /* 0x00018400ff1c7b82 */ /* 0x000e220000000800 */
[----:B----4-:R-:W-:Y:S05]  /*4290*/  @!P0 BRA `(.L_x_102) ;  /* 0x0000000000288947 */ /* 0x010fea0003800000 */
[----:B---3--:R-:W3:Y:S02]  /*42a0*/  LDC R0, c[0x0][0x64c] ;  /* 0x00019300ff007b82 */ /* 0x008ee40000000800 */
[----:B---3--:R-:W-:-:S05]  /*42b0*/  IADD3 R7, P0, R13, R0, RZ ;  /* 0x000000000d077210 */ /* 0x008fca0007f1e0ff */
        /* <DEDUP_REMOVED lines=8> */
.L_x_102:
[----:B------:R-:W4:Y:S01]  /*4340*/  LDC R4, c[0x0][0x65c] ;  /* 0x00019700ff047b82 */ /* 0x000f220000000800 */
[----:B--23--:R-:W-:Y:S01]  /*4350*/  SHF.R.U64 R0, R2, R21, R3 ;  /* 0x0000001502007219 */ /* 0x00cfe20000001203 */
[----:B-1----:R-:W-:Y:S01]  /*4360*/  VIADD R3, R14, 0xffffffff ;  /* 0xffffffff0e037836 */ /* 0x002fe20000000000 */
[----:B------:R-:W-:Y:S01]  /*4370*/  LOP3.LUT R19, R8, R19, RZ, 0xc0, !PT ;  /* 0x0000001308137212 */ /* 0x000fe200078ec0ff */
[----:B------:R-:W-:Y:S02]  /*4380*/  IMAD.MOV R12, RZ, RZ, -R12 ;  /* 0x000000ffff0c7224 */ /* 0x000fe400078e0a0c */
[----:B------:R-:W-:Y:S01]  /*4390*/  IMAD.MOV R2, RZ, RZ, -R0 ;  /* 0x000000ffff027224 */ /* 0x000fe200078e0a00 */
[----:B------:R-:W-:Y:S01]  /*43a0*/  LOP3.LUT R3, R10, R3, RZ, 0xc0, !PT ;  /* 0x000000030a037212 */ /* 0x000fe200078ec0ff */
[----:B------:R-:W-:Y:S02]  /*43b0*/  IMAD R19, R24, R0, R19 ;  /* 0x0000000018137224 */ /* 0x000fe400078e0213 */
[----:B0-----:R-:W-:-:S04]  /*43c0*/  IMAD R0, R2, R25, R13 ;  /* 0x0000001902007224 */ /* 0x001fc800078e020d */
[----:B------:R-:W-:Y:S01]  /*43d0*/  IMAD R2, R0, R14, R3 ;  /* 0x0000000e00027224 */ /* 0x000fe200078e0203 */
[----:B----4-:R-:W-:Y:S01]  /*43e0*/  ISETP.NE.AND P0, PT, R4, 0x1, PT ;  /* 0x000000010400780c */ /* 0x010fe20003f05270 */
[----:B------:R-:W-:-:S05]  /*43f0*/  IMAD.MOV.U32 R4, RZ, RZ, 0x1 ;  /* 0x00000001ff047424 */ /* 0x000fca00078e00ff */
[----:B------:R-:W-:-:S07]  /*4400*/  PRMT R0, R4, 0x7610, R0 ;  /* 0x0000761004007816 */ /* 0x000fce0000000000 */
[----:B------:R-:W-:-:S04]  /*4410*/  @P0 IMAD R22, R15, R12, R20 ;  /* 0x0000000c0f160224 */ /* 0x000fc800078e0214 */
[----:B------:R-:W-:-:S05]  /*4420*/  IMAD R19, R19, R28, R22 ;  /* 0x0000001c13137224 */ /* 0x000fca00078e0216 */
[----:B------:R-:W-:Y:S02]  /*4430*/  SEL R22, R2, R19, !P0 ;  /* 0x0000001302167207 */ /* 0x000fe40004000000 */
[----:B------:R-:W-:Y:S01]  /*4440*/  SEL R19, R19, R2, !P0 ;  /* 0x0000000213137207 */ /* 0x000fe20004000000 */
[----:B------:R-:W-:-:S07]  /*4450*/  IMAD.MOV.U32 R2, RZ, RZ, R11 ;  /* 0x000000ffff027224 */ /* 0x000fce00078e000b */
.L_x_100:
[----:B------:R-:W-:Y:S02]  /*4460*/  LOP3.LUT P0, RZ, R0, 0xff, RZ, 0xc0, !PT ;  /* 0x000000ff00ff7812 */ /* 0x000fe4000780c0ff */
[----:B------:R-:W-:-:S11]  /*4470*/  LOP3.LUT R67, R67, 0x1, RZ, 0x3c, !PT ;  /* 0x0000000143437812 */ /* 0x000fd600078e3cff */
[----:B------:R-:W-:Y:S05]  /*4480*/  @P0 BRA `(.L_x_103) ;  /* 0xffffffd000d00947 */ /* 0x000fea000383ffff */
[----:B------:R-:W-:Y:S05]  /*4490*/  EXIT ;  /* 0x000000000000794d */ /* 0x000fea0003800000 */
.L_x_14:
[----:B------:R-:W-:-:S08]  /*44a0*/  ISETP.NE.AND P0, PT, R0, RZ, PT ;  /* 0x000000ff0000720c */ /* 0x000fd00003f05270 */
[----:B0-----:R-:W0:-:S00]  /*44b0*/  USETMAXREG.DEALLOC.CTAPOOL 0x28 ;  /* 0x00000028000079c8 */ /* 0x001e0000080e0500 */
[----:B------:R-:W-:Y:S05]  /*44c0*/  @P0 EXIT ;  /* 0x000000000000094d */ /* 0x000fea0003800000 */
[----:B0-----:R-:W-:Y:S01]  /*44d0*/  LOP3.LUT P0, RZ, R8, 0xff, RZ, 0xc0, !PT ;  /* 0x000000ff08ff7812 */ /* 0x001fe2000780c0ff */
[----:B------:R-:W-:Y:S02]  /*44e0*/  IMAD.MOV.U32 R0, RZ, RZ, 0x1 ;  /* 0x00000001ff007424 */ /* 0x000fe400078e00ff */
[----:B------:R-:W-:-:S10]  /*44f0*/  IMAD.MOV.U32 R6, RZ, RZ, RZ ;  /* 0x000000ffff067224 */ /* 0x000fd400078e00ff */
[----:B------:R-:W-:Y:S05]  /*4500*/  @!P0 BRA `(.L_x_104) ;  /* 0x0000000c00148947 */ /* 0x000fea0003800000 */
[----:B------:R-:W-:Y:S01]  /*4510*/  LOP3.LUT P0, RZ, R4, 0x1f, RZ, 0xc0, !PT ;  /* 0x0000001f04ff7812 */ /* 0x000fe2000780c0ff */
[----:B------:R-:W-:Y:S01]  /*4520*/  ULDC UR5, c[0x0][0x658] ;  /* 0x0001960000057ab9 */ /* 0x000fe20000000800 */
[----:B------:R-:W-:Y:S01]  /*4530*/  UMOV UR6, 0xffffffff ;  /* 0xffffffff00067882 */ /* 0x000fe20000000000 */
[----:B------:R-:W-:Y:S01]  /*4540*/  BSSY B0, `(.L_x_104) ;  /* 0x00000c1000007945 */ /* 0x000fe20003800000 */
[----:B------:R-:W-:Y:S01]  /*4550*/  USHF.L.U32 UR6, UR6, UR5, URZ ;  /* 0x0000000506067299 */ /* 0x000fe2000800063f */
[C---:B------:R-:W-:Y:S01]  /*4560*/  ISETP.NE.AND P2, PT, R3.reuse, RZ, PT ;  /* 0x000000ff0300720c */ /* 0x040fe20003f45270 */
[----:B------:R-:W-:Y:S01]  /*4570*/  IMAD.MOV.U32 R8, RZ, RZ, 0x1 ;  /* 0x00000001ff087424 */ /* 0x000fe200078e00ff */
[----:B------:R-:W-:Y:S01]  /*4580*/  ISETP.NE.OR P0, PT, R3, RZ, !P0 ;  /* 0x000000ff0300720c */ /* 0x000fe20004705670 */
[----:B------:R-:W-:Y:S01]  /*4590*/  IMAD.MOV.U32 R0, RZ, RZ, 0x1 ;  /* 0x00000001ff007424 */ /* 0x000fe200078e00ff */
[----:B------:R-:W-:Y:S01]  /*45a0*/  LOP3.LUT R7, R16, 0x2, RZ, 0xfc, !PT ;  /* 0x0000000210077812 */ /* 0x000fe200078efcff */
[----:B------:R-:W-:Y:S01]  /*45b0*/  IMAD.MOV.U32 R6, RZ, RZ, RZ ;  /* 0x000000ffff067224 */ /* 0x000fe200078e00ff */
[----:B------:R-:W-:Y:S01]  /*45c0*/  ULDC UR4, c[0x0][0x600] ;  /* 0x0001800000047ab9 */ /* 0x000fe20000000800 */
[----:B------:R-:W-:Y:S01]  /*45d0*/  UMOV UR7, 0x1 ;  /* 0x0000000100077882 */ /* 0x000fe20000000000 */
[----:B------:R-:W-:-:S02]  /*45e0*/  UIADD3 UR19, UR40, 0x1, URZ ;  /* 0x0000000128137890 */ /* 0x000fc4000fffe03f */
[----:B------:R-:W-:Y:S02]  /*45f0*/  UIADD3 UR15, UR4, -0x1, URZ ;  /* 0xffffffff040f7890 */ /* 0x000fe4000fffe03f */
[----:B------:R-:W-:Y:S02]  /*4600*/  USHF.L.U32 UR17, UR7, UR5, URZ ;  /* 0x0000000507117299 */ /* 0x000fe4000800063f */
[----:B------:R-:W-:Y:S01]  /*4610*/  ULOP3.LUT UR16, URZ, UR6, URZ, 0x33, !UPT ;  /* 0x000000063f107292 */ /* 0x000fe2000f8e333f */
[----:B------:R-:W-:-:S11]  /*4620*/  ULDC.64 UR20, c[0x0][0x198] ;  /* 0x0000660000147ab9 */ /* 0x000fd60000000a00 */
.L_x_116:
[----:B------:R-:W-:-:S03]  /*4630*/  UMOV UR4, 0xffffffff ;  /* 0xffffffff00047882 */ /* 0x000fc60000000000 */
[----:B------:R-:W-:Y:S05]  /*4640*/  BRA.DIV UR4, `(.L_x_105) ;  /* 0x0000001e04387947 */ /* 0x000fea000b800000 */
[----:B------:R-:W-:-:S13]  /*4650*/  ELECT P6, URZ, PT ;  /* 0x00000000003f782f */ /* 0x000fda00038c0000 */
.L_x_153:
[----:B------:R-:W0:Y:S01]  /*4660*/  LDC R3, c[0x0][0x28c] ;  /* 0x0000a300ff037b82 */ /* 0x000e220000000800 */
[----:B------:R-:W-:Y:S01]  /*4670*/  BSSY B1, `(.L_x_106) ;  /* 0x0000035000017945 */ /* 0x000fe20003800000 */
[----:B0-----:R-:W-:-:S13]  /*4680*/  ISETP.LT.OR P6, PT, R3, 0x1, !P6 ;  /* 0x000000010300780c */ /* 0x001fda00077c1670 */
[----:B------:R-:W-:Y:S05]  /*4690*/  @P6 BRA `(.L_x_107) ;  /* 0x0000000000c86947 */ /* 0x000fea0003800000 */
[----:B------:R-:W-:Y:S02]  /*46a0*/  IMAD.SHL.U32 R22, R22, 0x40, RZ ;  /* 0x0000004016167824 */ /* 0x000fe400078e00ff */
[----:B------:R-:W-:Y:S02]  /*46b0*/  IMAD.SHL.U32 R19, R19, 0x40, RZ ;  /* 0x0000004013137824 */ /* 0x000fe400078e00ff */
[----:B------:R-:W-:Y:S02]  /*46c0*/  IMAD.MOV.U32 R12, RZ, RZ, RZ ;  /* 0x000000ffff0c7224 */ /* 0x000fe400078e00ff */
[----:B------:R-:W-:Y:S02]  /*46d0*/  IMAD.U32 R13, RZ, RZ, UR19 ;  /* 0x00000013ff0d7e24 */ /* 0x000fe4000f8e00ff */
[----:B------:R-:W-:Y:S02]  /*46e0*/  IMAD.MOV.U32 R3, RZ, RZ, R0 ;  /* 0x000000ffff037224 */ /* 0x000fe400078e0000 */
[----:B------:R-:W-:-:S07]  /*46f0*/  IMAD.MOV.U32 R4, RZ, RZ, R6 ;  /* 0x000000ffff047224 */ /* 0x000fce00078e0006 */
.L_x_111:
[----:B------:R-:W0:Y:S01]  /*4700*/  S2R R10, SR_CgaCtaId ;  /* 0x00000000000a7919 */ /* 0x000e220000008800 */
[----:B------:R-:W-:Y:S01]  /*4710*/  MOV R5, 0x400 ;  /* 0x0000040000057802 */ /* 0x000fe20000000f00 */
[----:B------:R-:W1:Y:S03]  /*4720*/  @!P2 LDC R9, c[0x0][0x500] ;  /* 0x00014000ff09ab82 */ /* 0x000e660000000800 */
[----:B0-----:R-:W-:Y:S02]  /*4730*/  LEA R11, R10, R5, 0x18 ;  /* 0x000000050a0b7211 */ /* 0x001fe400078ec0ff */
[----:B------:R-:W-:-:S03]  /*4740*/  SHF.L.U32 R5, R3, 0x1f, RZ ;  /* 0x0000001f03057819 */ /* 0x000fc600000006ff */
[----:B------:R-:W-:-:S04]  /*4750*/  IMAD R10, R4, 0x8, R11 ;  /* 0x00000008040a7824 */ /* 0x000fc800078e020b */
[----:B------:R-:W0:Y:S02]  /*4760*/  SYNCS.PHASECHK.TRANS64.TRYWAIT P1, [R10+URZ+0xe0], R5 ;  /* 0x0000e0050a0075a7 */ /* 0x000e24000802017f */
[----:B01----:R-:W-:Y:S05]  /*4770*/  @!P1 BRA `(.L_x_108) ;  /* 0x0000001c000c9947 */ /* 0x003fea0003800000 */
.L_x_154:
[----:B0-----:R-:W-:Y:S01]  /*4780*/  PRMT R5, R7, 0x9910, RZ ;  /* 0x0000991007057816 */ /* 0x001fe200000000ff */
[----:B------:R0:W-:Y:S03]  /*4790*/  @!P2 SYNCS.ARRIVE.TRANS64 RZ, [R10+URZ], R9 ;  /* 0x000000090affa9a7 */ /* 0x0001e6000800003f */
[----:B------:R-:W-:-:S13]  /*47a0*/  ISETP.NE.AND P1, PT, R5, 0x2, PT ;  /* 0x000000020500780c */ /* 0x000fda0003f25270 */
[----:B0-----:R-:W-:Y:S05]  /*47b0*/  @P1 BRA `(.L_x_109) ;  /* 0x0000000000041947 */ /* 0x001fea0003800000 */
[----:B------:R-:W-:Y:S01]  /*47c0*/  BPT.TRAP 0x1 ;  /* 0x000000040000795c */ /* 0x000fe20000300000 */
.L_x_109:
[----:B------:R-:W-:Y:S05]  /*47d0*/  @P0 BRA `(.L_x_110) ;  /* 0x0000000000040947 */ /* 0x000fea0003800000 */
[----:B------:R-:W-:Y:S01]  /*47e0*/  BPT.TRAP 0x1 ;  /* 0x000000040000795c */ /* 0x000fe20000300000 */
.L_x_110:
[----:B------:R-:W-:Y:S01]  /*47f0*/  IMAD R11, R4, 0x1000, R11 ;  /* 0x00001000040b7824 */ /* 0x000fe200078e020b */
[----:B------:R-:W-:Y:S01]  /*4800*/  R2UR UR9, R10 ;  /* 0x000000000a0972ca */ /* 0x000fe200000e0000 */
[----:B------:R-:W-:Y:S01]  /*4810*/  VIADD R13, R13, 0xffffffff ;  /* 0xffffffff0d0d7836 */ /* 0x000fe20000000000 */
[----:B------:R-:W-:Y:S01]  /*4820*/  UIADD3 UR4, UP0, UR20, 0xf0, URZ ;  /* 0x000000f014047890 */ /* 0x000fe2000ff1e03f */
[----:B------:R-:W-:Y:S01]  /*4830*/  R2UR UR11, R19 ;  /* 0x00000000130b72ca */ /* 0x000fe200000e0000 */
[----:B------:R-:W-:Y:S01]  /*4840*/  UIADD3 UR22, UP1, UR20, 0x1f0, URZ ;  /* 0x000001f014167890 */ /* 0x000fe2000ff3e03f */
[----:B------:R-:W-:Y:S01]  /*4850*/  R2UR UR8, R11 ;  /* 0x000000000b0872ca */ /* 0x000fe200000e0000 */
[----:B------:R-:W-:Y:S01]  /*4860*/  UIADD3.X UR5, URZ, UR21, URZ, UP0, !UPT ;  /* 0x000000153f057290 */ /* 0x000fe200087fe43f */
[----:B------:R-:W-:Y:S01]  /*4870*/  R2UR UR10, R12 ;  /* 0x000000000c0a72ca */ /* 0x000fe200000e0000 */
[----:B------:R-:W-:Y:S01]  /*4880*/  VIADD R4, R4, 0x1 ;  /* 0x0000000104047836 */ /* 0x000fe20000000000 */
[----:B------:R-:W-:Y:S01]  /*4890*/  R2UR UR12, R2 ;  /* 0x00000000020c72ca */ /* 0x000fe200000e0000 */
[----:B------:R-:W-:Y:S01]  /*48a0*/  UIADD3.X UR23, URZ, UR21, URZ, UP1, !UPT ;  /* 0x000000153f177290 */ /* 0x000fe20008ffe43f */
[----:B------:R-:W-:Y:S01]  /*48b0*/  R2UR UR18, R22 ;  /* 0x00000000161272ca */ /* 0x000fe200000e0000 */
[----:B------:R-:W-:Y:S01]  /*48c0*/  UMOV UR6, 0x0 ;  /* 0x0000000000067882 */ /* 0x000fe20000000000 */
[----:B------:R-:W-:Y:S01]  /*48d0*/  ISETP.GT.AND P3, PT, R13, 0x1, PT ;  /* 0x000000010d00780c */ /* 0x000fe20003f64270 */
[----:B------:R-:W-:Y:S01]  /*48e0*/  UMOV UR7, 0x10000000 ;  /* 0x1000000000077882 */ /* 0x000fe20000000000 */
[----:B------:R-:W-:Y:S01]  /*48f0*/  ISETP.NE.AND P1, PT, R4, 0x1c, PT ;  /* 0x0000001c0400780c */ /* 0x000fe20003f25270 */
[----:B------:R-:W-:-:S02]  /*4900*/  VIADD R12, R12, 0x40 ;  /* 0x000000400c0c7836 */ /* 0x000fc40000000000 */
[----:B------:R-:W-:Y:S01]  /*4910*/  UIADD3 UR13, UR8, 0x300, URZ ;  /* 0x00000300080d7890 */ /* 0x000fe2000fffe03f */
[----:B------:R-:W-:Y:S01]  /*4920*/  SEL R10, RZ, 0x1, P1 ;  /* 0x00000001ff0a7807 */ /* 0x000fe20000800000 */
[----:B------:R-:W-:Y:S01]  /*4930*/  UIADD3 UR14, UR8, 0x1c300, URZ ;  /* 0x0001c300080e7890 */ /* 0x000fe2000fffe03f */
[----:B------:R-:W-:Y:S02]  /*4940*/  SEL R4, R4, RZ, P1 ;  /* 0x000000ff04047207 */ /* 0x000fe40000800000 */
[----:B------:R-:W-:Y:S02]  /*4950*/  LOP3.LUT R3, R3, R10, RZ, 0x3c, !PT ;  /* 0x0000000a03037212 */ /* 0x000fe400078e3cff */
[----:B------:R-:W-:Y:S02]  /*4960*/  UMOV UR8, UR13 ;  /* 0x0000000d00087c82 */ /* 0x000fe40008000000 */
[----:B------:R0:W-:Y:S02]  /*4970*/  UTMALDG.3D [UR8], [UR4], desc[UR6] ;  /* 0x00000608040075b4 */ /* 0x0001e40008011000 */
[----:B0-----:R-:W-:Y:S01]  /*4980*/  UMOV UR8, UR14 ;  /* 0x0000000e00087c82 */ /* 0x001fe20008000000 */
[----:B------:R-:W-:-:S02]  /*4990*/  UMOV UR11, UR18 ;  /* 0x00000012000b7c82 */ /* 0x000fc40008000000 */
[----:B------:R0:W-:Y:S02]  /*49a0*/  UTMALDG.3D [UR8], [UR22], desc[UR6] ;  /* 0x00000608160075b4 */ /* 0x0001e40008011000 */
[----:B0-----:R-:W-:Y:S05]  /*49b0*/  @P3 BRA `(.L_x_111) ;  /* 0xfffffffc00503947 */ /* 0x001fea000383ffff */
.L_x_107:
[----:B------:R-:W-:Y:S05]  /*49c0*/  BSYNC B1 ;  /* 0x0000000000017941 */ /* 0x000fea0003800000 */
.L_x_106:
[----:B------:R-:W2:Y:S01]  /*49d0*/  LDL.64 R10, [R1] ;  /* 0x00000000010a7983 */ /* 0x000ea20000100a00 */
[----:B------:R-:W-:Y:S01]  /*49e0*/  LOP3.LUT P4, RZ, R8, 0xff, RZ, 0xc0, !PT ;  /* 0x000000ff08ff7812 */ /* 0x000fe2000788c0ff */
[----:B------:R-:W-:Y:S01]  /*49f0*/  VIADD R9, R6, UR40 ;  /* 0x0000002806097c36 */ /* 0x000fe20008000000 */
[----:B------:R-:W-:Y:S01]  /*4a00*/  ULDC.64 UR4, c[0x0][0x650] ;  /* 0x0001940000047ab9 */ /* 0x000fe20000000a00 */
[----:B------:R-:W-:Y:S01]  /*4a10*/  IMAD.U32 R4, RZ, RZ, UR40 ;  /* 0x00000028ff047e24 */ /* 0x000fe2000f8e00ff */
[----:B------:R-:W-:Y:S01]  /*4a20*/  UISETP.GE.U32.AND UP0, UPT, UR40, 0x1c, UPT ;  /* 0x0000001c2800788c */ /* 0x000fe2000bf06070 */
[----:B------:R-:W-:Y:S01]  /*4a30*/  BSSY B1, `(.L_x_112) ;  /* 0x000006f000017945 */ /* 0x000fe20003800000 */
[----:B------:R-:W-:Y:S01]  /*4a40*/  ISETP.GT.U32.AND P1, PT, R9, 0x1b, PT ;  /* 0x0000001b0900780c */ /* 0x000fe20003f24070 */
[----:B------:R-:W-:Y:S01]  /*4a50*/  IMAD.MOV.U32 R19, RZ, RZ, -0x1 ;  /* 0xffffffffff137424 */ /* 0x000fe200078e00ff */
[----:B------:R-:W-:Y:S01]  /*4a60*/  PRMT R8, RZ, 0x7610, R8 ;  /* 0x00007610ff087816 */ /* 0x000fe20000000008 */
[----:B------:R-:W-:Y:S01]  /*4a70*/  IMAD.MOV.U32 R22, RZ, RZ, -0x1 ;  /* 0xffffffffff167424 */ /* 0x000fe200078e00ff */
[----:B------:R-:W-:-:S02]  /*4a80*/  ISETP.LT.U32.AND P1, PT, R4, 0x1c, P1 ;  /* 0x0000001c0400780c */ /* 0x000fc40000f21070 */
[----:B------:R-:W-:Y:S01]  /*4a90*/  PLOP3.LUT P3, PT, PT, PT, UP0, 0x80, 0x0 ;  /* 0x000000000000781c */ /* 0x000fe20003f6f008 */
[----:B------:R-:W0:Y:S01]  /*4aa0*/  @P4 S2R R3, SR_CgaCtaId ;  /* 0x0000000000034919 */ /* 0x000e220000008800 */
[----:B------:R-:W-:Y:S02]  /*4ab0*/  @P4 MOV R2, 0x400 ;  /* 0x0000040000024802 */ /* 0x000fe40000000f00 */
[----:B------:R-:W-:-:S04]  /*4ac0*/  SEL R5, RZ, 0x1, !P1 ;  /* 0x00000001ff057807 */ /* 0x000fc80004800000 */
[----:B------:R-:W-:Y:S02]  /*4ad0*/  LOP3.LUT R0, R0, R5, RZ, 0x3c, !PT ;  /* 0x0000000500007212 */ /* 0x000fe400078e3cff */
[----:B0-----:R-:W-:-:S04]  /*4ae0*/  @P4 LEA R2, R3, R2, 0x18 ;  /* 0x0000000203024211 */ /* 0x001fc800078ec0ff */
[----:B------:R0:W-:Y:S02]  /*4af0*/  @P4 SYNCS.ARRIVE.TRANS64.A1T0 RZ, [R2+URZ+0x1f8], RZ ;  /* 0x0001f8ff02ff49a7 */ /* 0x0001e4000810003f */
[----:B0-----:R-:W-:-:S05]  /*4b00*/  SHF.R.U32.HI R2, RZ, 0x2, R9 ;  /* 0x00000002ff027819 */ /* 0x001fca0000011609 */
[----:B------:R-:W-:-:S04]  /*4b10*/  IMAD.WIDE.U32 R2, R2, 0x24924925, RZ ;  /* 0x2492492502027825 */ /* 0x000fc800078e00ff */
[----:B------:R-:W-:Y:S01]  /*4b20*/  IMAD R6, R3, -0x1c, R9 ;  /* 0xffffffe403067824 */ /* 0x000fe200078e0209 */
[--C-:B------:R-:W-:Y:S01]  /*4b30*/  @P3 LOP3.LUT R0, R0, 0x1, R3.reuse, 0x78, !PT ;  /* 0x0000000100003812 */ /* 0x100fe200078e7803 */
[----:B------:R-:W-:Y:S01]  /*4b40*/  IMAD.MOV.U32 R2, RZ, RZ, -0x1 ;  /* 0xffffffffff027424 */ /* 0x000fe200078e00ff */
[----:B------:R-:W-:Y:S02]  /*4b50*/  PRMT R3, RZ, 0x7610, R3 ;  /* 0x00007610ff037816 */ /* 0x000fe40000000003 */
[----:B--2---:R-:W-:-:S04]  /*4b60*/  IADD3 R18, P4, R18, R10, RZ ;  /* 0x0000000a12127210 */ /* 0x004fc80007f9e0ff */
[----:B------:R-:W-:Y:S01]  /*4b70*/  ISETP.GE.U32.AND P1, PT, R18, UR4, PT ;  /* 0x0000000412007c0c */ /* 0x000fe2000bf26070 */
[----:B------:R-:W-:-:S05]  /*4b80*/  IMAD.X R17, R17, 0x1, R23, P4 ;  /* 0x0000000111117824 */ /* 0x000fca00020e0617 */
[----:B------:R-:W-:-:S13]  /*4b90*/  ISETP.GE.U32.AND.EX P1, PT, R17, UR5, PT, P1 ;  /* 0x0000000511007c0c */ /* 0x000fda000bf26110 */
[----:B------:R-:W-:Y:S05]  /*4ba0*/  @P1 BRA `(.L_x_113) ;  /* 0x00000004005c1947 */ /* 0x000fea0003800000 */
[----:B------:R-:W0:Y:S01]  /*4bb0*/  S2R R11, SR_CTAID.X ;  /* 0x00000000000b7919 */ /* 0x000e220000002500 */
[----:B------:R-:W-:Y:S01]  /*4bc0*/  ULDC.64 UR4, c[0x0][0x628] ;  /* 0x00018a0000047ab9 */ /* 0x000fe20000000a00 */
[----:B------:R-:W1:Y:S01]  /*4bd0*/  LDC R12, c[0x0][0x144] ;  /* 0x00005100ff0c7b82 */ /* 0x000e620000000800 */
[----:B------:R-:W-:Y:S01]  /*4be0*/  ISETP.NE.U32.AND P1, PT, RZ, UR4, PT ;  /* 0x00000004ff007c0c */ /* 0x000fe2000bf25070 */
[----:B------:R-:W2:Y:S01]  /*4bf0*/  S2R R9, SR_CTAID.Y ;  /* 0x0000000000097919 */ /* 0x000ea20000002600 */
[----:B------:R-:W-:Y:S01]  /*4c00*/  ULDC UR6, c[0x0][0x150] ;  /* 0x0000540000067ab9 */ /* 0x000fe20000000800 */
[----:B------:R-:W-:Y:S01]  /*4c10*/  ULDC UR7, c[0x0][0x630] ;  /* 0x00018c0000077ab9 */ /* 0x000fe20000000800 */
[----:B------:R-:W-:Y:S01]  /*4c20*/  ISETP.NE.AND.EX P1, PT, RZ, UR5, PT, P1 ;  /* 0x00000005ff007c0c */ /* 0x000fe2000bf25310 */
[----:B------:R-:W-:Y:S01]  /*4c30*/  IMAD.MOV.U32 R2, RZ, RZ, R18 ;  /* 0x000000ffff027224 */ /* 0x000fe200078e0012 */
[----:B0-----:R-:W-:-:S05]  /*4c40*/  I2FP.F32.U32 R3, R11 ;  /* 0x0000000b00037245 */ /* 0x001fca0000201000 */
[----:B------:R-:W-:Y:S01]  /*4c50*/  FMUL R14, R3, UR6 ;  /* 0x00000006030e7c20 */ /* 0x000fe20008400000 */
[----:B------:R-:W-:-:S05]  /*4c60*/  IMAD.MOV.U32 R3, RZ, RZ, R17 ;  /* 0x000000ffff037224 */ /* 0x000fca00078e0011 */
[----:B--2---:R-:W-:Y:S05]  /*4c70*/  @!P1 BRA `(.L_x_114) ;  /* 0x0000000000289947 */ /* 0x004fea0003800000 */
[----:B------:R-:W-:Y:S02]  /*4c80*/  ULDC UR6, c[0x0][0x634] ;  /* 0x00018d0000067ab9 */ /* 0x000fe40000000800 */
[----:B------:R-:W-:-:S05]  /*4c90*/  IADD3 R3, P1, R18, UR6, RZ ;  /* 0x0000000612037c10 */ /* 0x000fca000ff3e0ff */
[----:B------:R-:W-:-:S04]  /*4ca0*/  IMAD.X R13, RZ, RZ, R17, P1 ;  /* 0x000000ffff0d7224 */ /* 0x000fc800008e0611 */
[----:B------:R-:W-:-:S04]  /*4cb0*/  IMAD.WIDE.U32 R4, R13, UR4, RZ ;  /* 0x000000040d047c25 */ /* 0x000fc8000f8e00ff */
[----:B------:R-:W-:-:S04]  /*4cc0*/  IMAD.WIDE.U32 R4, P1, R3, UR5, R4 ;  /* 0x0000000503047c25 */ /* 0x000fc8000f820004 */
[----:B------:R-:W-:-:S04]  /*4cd0*/  IMAD.WIDE.U32 R2, R3, UR4, RZ ;  /* 0x0000000403027c25 */ /* 0x000fc8000f8e00ff */
[----:B------:R-:W-:Y:S01]  /*4ce0*/  IMAD.MOV.U32 R2, RZ, RZ, R5 ;  /* 0x000000ffff027224 */ /* 0x000fe200078e0005 */
[----:B------:R-:W-:Y:S01]  /*4cf0*/  IADD3 RZ, P3, R3, R4, RZ ;  /* 0x0000000403ff7210 */ /* 0x000fe20007f7e0ff */
[----:B------:R-:W-:-:S04]  /*4d00*/  IMAD.X R3, RZ, RZ, RZ, P1 ;  /* 0x000000ffff037224 */ /* 0x000fc800008e06ff */
[----:B------:R-:W-:-:S08]  /*4d10*/  IMAD.WIDE.U32.X R2, R13, UR5, R2, P3 ;  /* 0x000000050d027c25 */ /* 0x000fd000098e0402 */
.L_x_114:
[--C-:B------:R-:W-:Y:S01]  /*4d20*/  SHF.R.U64 R10, R2, UR7, R3.reuse ;  /* 0x00000007020a7c19 */ /* 0x100fe20008001203 */
[----:B------:R-:W0:Y:S01]  /*4d30*/  F2I.U32.TRUNC.NTZ R14, R14 ;  /* 0x0000000e000e7305 */ /* 0x000e22000020f000 */
[----:B------:R-:W-:Y:S01]  /*4d40*/  SHF.R.U32.HI R2, RZ, UR7, R3 ;  /* 0x00000007ff027c19 */ /* 0x000fe20008011603 */
[----:B------:R-:W-:Y:S01]  /*4d50*/  ULDC.64 UR4, c[0x0][0x620] ;  /* 0x0001880000047ab9 */ /* 0x000fe20000000a00 */
[----:B------:R-:W-:Y:S01]  /*4d60*/  IADD3 R5, P1, RZ, -R10, RZ ;  /* 0x8000000aff057210 */ /* 0x000fe20007f3e0ff */
[----:B------:R-:W-:Y:S01]  /*4d70*/  IMAD.MOV.U32 R3, RZ, RZ, R17 ;  /* 0x000000ffff037224 */ /* 0x000fe200078e0011 */
[----:B------:R-:W-:-:S03]  /*4d80*/  ULDC.64 UR6, c[0x0][0x640] ;  /* 0x0001900000067ab9 */ /* 0x000fc60000000a00 */
[----:B------:R-:W-:Y:S01]  /*4d90*/  IMAD.X R2, RZ, RZ, ~R2, P1 ;  /* 0x000000ffff027224 */ /* 0x000fe200008e0e02 */
[----:B------:R-:W-:-:S03]  /*4da0*/  ISETP.NE.U32.AND P1, PT, RZ, UR6, PT ;  /* 0x00000006ff007c0c */ /* 0x000fc6000bf25070 */
[----:B------:R-:W-:Y:S01]  /*4db0*/  IMAD R4, R2, UR4, RZ ;  /* 0x0000000402047c24 */ /* 0x000fe2000f8e02ff */
[----:B------:R-:W-:Y:S01]  /*4dc0*/  ISETP.NE.AND.EX P1, PT, RZ, UR7, PT, P1 ;  /* 0x00000007ff007c0c */ /* 0x000fe2000bf25310 */
[----:B------:R-:W-:-:S04]  /*4dd0*/  IMAD.MOV.U32 R2, RZ, RZ, R18 ;  /* 0x000000ffff027224 */ /* 0x000fc800078e0012 */
[----:B------:R-:W-:Y:S01]  /*4de0*/  IMAD.WIDE.U32 R2, R5, UR4, R2 ;  /* 0x0000000405027c25 */ /* 0x000fe2000f8e0002 */
[----:B------:R-:W-:-:S03]  /*4df0*/  ULDC UR4, c[0x0][0x618] ;  /* 0x0001860000047ab9 */ /* 0x000fc60000000800 */
[----:B------:R-:W-:Y:S01]  /*4e00*/  IMAD R5, R5, UR5, R4 ;  /* 0x0000000505057c24 */ /* 0x000fe2000f8e0204 */
[----:B------:R-:W-:Y:S01]  /*4e10*/  ULDC UR5, c[0x0][0x154] ;  /* 0x0000550000057ab9 */ /* 0x000fe20000000800 */
[----:B0-----:R-:W-:Y:S02]  /*4e20*/  IMAD.MOV R4, RZ, RZ, -R14 ;  /* 0x000000ffff047224 */ /* 0x001fe400078e0a0e */
[----:B------:R-:W0:Y:S01]  /*4e30*/  LDC R14, c[0x0][0x148] ;  /* 0x00005200ff0e7b82 */ /* 0x000e220000000800 */
[----:B------:R-:W-:Y:S02]  /*4e40*/  IMAD.IADD R3, R3, 0x1, R5 ;  /* 0x0000000103037824 */ /* 0x000fe400078e0205 */
[----:B-1----:R-:W-:Y:S01]  /*4e50*/  IMAD R11, R12, R4, R11 ;  /* 0x000000040c0b7224 */ /* 0x002fe200078e020b */
[----:B------:R-:W-:Y:S02]  /*4e60*/  I2FP.F32.U32 R4, R9 ;  /* 0x0000000900047245 */ /* 0x000fe40000201000 */
[----:B------:R-:W-:-:S02]  /*4e70*/  SHF.R.U64 R12, R2, UR4, R3 ;  /* 0x00000004020c7c19 */ /* 0x000fc40008001203 */
[----:B------:R-:W-:Y:S01]  /*4e80*/  SHF.R.U32.HI R3, RZ, UR4, R3 ;  /* 0x00000004ff037c19 */ /* 0x000fe20008011603 */
[----:B------:R-:W-:Y:S01]  /*4e90*/  FMUL R4, R4, UR5 ;  /* 0x0000000504047c20 */ /* 0x000fe20008400000 */
[----:B------:R-:W-:Y:S02]  /*4ea0*/  ULDC UR4, c[0x0][0x608] ;  /* 0x0001820000047ab9 */ /* 0x000fe40000000800 */
[--C-:B------:R-:W-:Y:S01]  /*4eb0*/  SHF.R.U64 R15, R12, UR4, R3.reuse ;  /* 0x000000040c0f7c19 */ /* 0x100fe20008001203 */
[----:B------:R1:W2:Y:S01]  /*4ec0*/  F2I.U32.TRUNC.NTZ R20, R4 ;  /* 0x0000000400147305 */ /* 0x0002a2000020f000 */
[----:B------:R-:W-:Y:S01]  /*4ed0*/  SHF.R.U32.HI R2, RZ, UR4, R3 ;  /* 0x00000004ff027c19 */ /* 0x000fe20008011603 */
[----:B------:R-:W-:-:S03]  /*4ee0*/  ULDC UR4, c[0x0][0x658] ;  /* 0x0001960000047ab9 */ /* 0x000fc60000000800 */
[--C-:B------:R-:W-:Y:S02]  /*4ef0*/  SHF.R.U64 R13, R15, UR4, R2.reuse ;  /* 0x000000040f0d7c19 */ /* 0x100fe40008001202 */
[----:B------:R-:W-:-:S03]  /*4f00*/  SHF.R.U32.HI R19, RZ, UR4, R2 ;  /* 0x00000004ff137c19 */ /* 0x000fc60008011602 */
[----:B------:R-:W-:Y:S02]  /*4f10*/  IMAD.MOV.U32 R2, RZ, RZ, R13 ;  /* 0x000000ffff027224 */ /* 0x000fe400078e000d */
[----:B------:R-:W-:Y:S01]  /*4f20*/  IMAD.MOV.U32 R3, RZ, RZ, R19 ;  /* 0x000000ffff037224 */ /* 0x000fe200078e0013 */
[----:B-1----:R-:W-:Y:S06]  /*4f30*/  @!P1 BRA `(.L_x_115) ;  /* 0x0000000000289947 */ /* 0x002fec0003800000 */
        /* <DEDUP_REMOVED lines=10> */
.L_x_115:
[----:B------:R-:W1:Y:S01]  /*4fe0*/  LDC R4, c[0x0][0x65c] ;  /* 0x00019700ff047b82 */ /* 0x000e620000000800 */
[----:B------:R-:W-:Y:S01]  /*4ff0*/  ULDC UR4, c[0x0][0x648] ;  /* 0x0001920000047ab9 */ /* 0x000fe20000000800 */
[----:B------:R-:W-:Y:S01]  /*5000*/  LOP3.LUT R15, R15, UR16, RZ, 0xc0, !PT ;  /* 0x000000100f0f7c12 */ /* 0x000fe2000f8ec0ff */
[----:B--2---:R-:W-:Y:S01]  /*5010*/  IMAD.MOV R20, RZ, RZ, -R20 ;  /* 0x000000ffff147224 */ /* 0x004fe200078e0a14 */
[----:B------:R-:W-:Y:S01]  /*5020*/  SHF.R.U64 R2, R2, UR4, R3 ;  /* 0x0000000402027c19 */ /* 0x000fe20008001203 */
[----:B------:R-:W-:Y:S01]  /*5030*/  ULDC UR4, c[0x0][0x638] ;  /* 0x00018e0000047ab9 */ /* 0x000fe20000000800 */
[----:B------:R-:W-:Y:S01]  /*5040*/  LOP3.LUT R12, R12, UR15, RZ, 0xc0, !PT ;  /* 0x0000000f0c0c7c12 */ /* 0x000fe2000f8ec0ff */
[----:B------:R-:W-:Y:S01]  /*5050*/  ULDC UR5, c[0x0][0x610] ;  /* 0x0001840000057ab9 */ /* 0x000fe20000000800 */
[----:B------:R-:W-:Y:S01]  /*5060*/  IMAD.MOV.U32 R3, RZ, RZ, 0x1 ;  /* 0x00000001ff037424 */ /* 0x000fe200078e00ff */
[----:B-1----:R-:W-:Y:S01]  /*5070*/  ISETP.NE.AND P1, PT, R4, 0x1, PT ;  /* 0x000000010400780c */ /* 0x002fe20003f25270 */
[----:B------:R-:W-:-:S02]  /*5080*/  IMAD.MOV R4, RZ, RZ, -R2 ;  /* 0x000000ffff047224 */ /* 0x000fc400078e0a02 */
[----:B------:R-:W-:Y:S02]  /*5090*/  IMAD R2, R2, UR17, R15 ;  /* 0x0000001102027c24 */ /* 0x000fe4000f8e020f */
[----:B------:R-:W-:Y:S01]  /*50a0*/  IMAD R13, R4, UR4, R13 ;  /* 0x00000004040d7c24 */ /* 0x000fe2000f8e020d */
[----:B------:R-:W-:-:S07]  /*50b0*/  ULDC UR4, c[0x0][0x600] ;  /* 0x0001800000047ab9 */ /* 0x000fce0000000800 */
[----:B0-----:R-:W-:-:S04]  /*50c0*/  @P1 IMAD R11, R14, R20, R9 ;  /* 0x000000140e0b1224 */ /* 0x001fc800078e0209 */
[----:B------:R-:W-:Y:S02]  /*50d0*/  IMAD R11, R2, UR5, R11 ;  /* 0x00000005020b7c24 */ /* 0x000fe4000f8e020b */
[----:B------:R-:W-:-:S05]  /*50e0*/  IMAD R2, R13, UR4, R12 ;  /* 0x000000040d027c24 */ /* 0x000fca000f8e020c */
[----:B------:R-:W-:Y:S02]  /*50f0*/  SEL R22, R2, R11, !P1 ;  /* 0x0000000b02167207 */ /* 0x000fe40004800000 */
[----:B------:R-:W-:Y:S01]  /*5100*/  SEL R19, R11, R2, !P1 ;  /* 0x000000020b137207 */ /* 0x000fe20004800000 */
[----:B------:R-:W-:-:S07]  /*5110*/  IMAD.MOV.U32 R2, RZ, RZ, R10 ;  /* 0x000000ffff027224 */ /* 0x000fce00078e000a */
.L_x_113:
[----:B------:R-:W-:Y:S05]  /*5120*/  BSYNC B1 ;  /* 0x0000000000017941 */ /* 0x000fea0003800000 */
.L_x_112:
[----:B------:R-:W-:-:S13]  /*5130*/  LOP3.LUT P1, RZ, R3, 0xff, RZ, 0xc0, !PT ;  /* 0x000000ff03ff7812 */ /* 0x000fda000782c0ff */
[----:B------:R-:W-:Y:S05]  /*5140*/  @P1 BRA `(.L_x_116) ;  /* 0xfffffff400381947 */ /* 0x000fea000383ffff */
[----:B------:R-:W-:Y:S05]  /*5150*/  BSYNC B0 ;  /* 0x0000000000007941 */ /* 0x000fea0003800000 */
.L_x_104:
[----:B------:R-:W-:-:S03]  /*5160*/  UMOV UR4, 0xffffffff ;  /* 0xffffffff00047882 */ /* 0x000fc60000000000 */
[----:B------:R-:W-:Y:S05]  /*5170*/  BRA.DIV UR4, `(.L_x_117) ;  /* 0x0000001204a07947 */ /* 0x000fea000b800000 */
[----:B------:R-:W-:-:S13]  /*5180*/  ELECT P6, URZ, PT ;  /* 0x00000000003f782f */ /* 0x000fda00038c0000 */
.L_x_157:
[----:B------:R-:W-:Y:S04]  /*5190*/  BSSY B0, `(.L_x_118) ;  /* 0x0000103000007945 */ /* 0x000fe80003800000 */
[----:B------:R-:W-:Y:S05]  /*51a0*/  @!P6 BRA `(.L_x_119) ;  /* 0x000000100004e947 */ /* 0x000fea0003800000 */
[----:B------:R-:W-:-:S04]  /*51b0*/  LOP3.LUT R16, R16, 0x2, RZ, 0xfc, !PT ;  /* 0x0000000210107812 */ /* 0x000fc800078efcff */
[----:B------:R-:W-:-:S13]  /*51c0*/  ISETP.NE.AND P0, PT, R16, 0x3, PT ;  /* 0x000000031000780c */ /* 0x000fda0003f05270 */
[----:B------:R-:W-:Y:S05]  /*51d0*/  @!P0 BRA `(.L_x_120) ;  /* 0x0000000000048947 */ /* 0x000fea0003800000 */
[----:B------:R-:W-:Y:S01]  /*51e0*/  BPT.TRAP 0x1 ;  /* 0x000000040000795c */ /* 0x000fe20000300000 */
.L_x_120:
[----:B------:R-:W0:Y:S01]  /*51f0*/  S2R R3, SR_CgaCtaId ;  /* 0x0000000000037919 */ /* 0x000e220000008800 */
[----:B------:R-:W-:-:S04]  /*5200*/  MOV R2, 0x400 ;  /* 0x0000040000027802 */ /* 0x000fc80000000f00 */
[----:B0-----:R-:W-:Y:S02]  /*5210*/  LEA R3, R3, R2, 0x18 ;  /* 0x0000000203037211 */ /* 0x001fe400078ec0ff */
[----:B------:R-:W-:-:S03]  /*5220*/  SHF.L.U32 R2, R0, 0x1f, RZ ;  /* 0x0000001f00027819 */ /* 0x000fc600000006ff */
[----:B------:R-:W-:-:S04]  /*5230*/  VIADD R3, R3, 0xe0 ;  /* 0x000000e003037836 */ /* 0x000fc80000000000 */
[C---:B------:R-:W-:Y:S02]  /*5240*/  IMAD R7, R6.reuse, 0x8, R3 ;  /* 0x0000000806077824 */ /* 0x040fe400078e0203 */
[----:B------:R-:W-:Y:S02]  /*5250*/  VIADD R6, R6, 0x1 ;  /* 0x0000000106067836 */ /* 0x000fe40000000000 */
[----:B------:R-:W0:Y:S03]  /*5260*/  SYNCS.PHASECHK.TRANS64.TRYWAIT P0, [R7+URZ], R2 ;  /* 0x00000002070075a7 */ /* 0x000e26000800017f */
[----:B------:R-:W-:-:S04]  /*5270*/  ISETP.NE.AND P1, PT, R6, 0x1c, PT ;  /* 0x0000001c0600780c */ /* 0x000fc80003f25270 */
[----:B------:R-:W-:Y:S02]  /*5280*/  SEL R5, RZ, 0x1, P1 ;  /* 0x00000001ff057807 */ /* 0x000fe40000800000 */
[----:B------:R-:W-:Y:S02]  /*5290*/  SEL R6, R6, RZ, P1 ;  /* 0x000000ff06067207 */ /* 0x000fe40000800000 */
[----:B------:R-:W-:-:S03]  /*52a0*/  LOP3.LUT R5, R0, R5, RZ, 0x3c, !PT ;  /* 0x0000000500057212 */ /* 0x000fc600078e3cff */
[----:B------:R-:W-:Y:S01]  /*52b0*/  IMAD R9, R6, 0x8, R3 ;  /* 0x0000000806097824 */ /* 0x000fe200078e0203 */
[----:B------:R-:W-:Y:S01]  /*52c0*/  SHF.L.U32 R4, R5, 0x1f, RZ ;  /* 0x0000001f05047819 */ /* 0x000fe200000006ff */
[----:B0-----:R-:W-:Y:S06]  /*52d0*/  @!P0 BRA `(.L_x_121) ;  /* 0x0000001000688947 */ /* 0x001fec0003800000 */
.L_x_158:
[----:B------:R-:W1:Y:S01]  /*52e0*/  SYNCS.PHASECHK.TRANS64.TRYWAIT P0, [R9+URZ], R4 ;  /* 0x00000004090075a7 */ /* 0x000e62000800017f */
[----:B------:R-:W-:-:S05]  /*52f0*/  VIADD R0, R6, 0x1 ;  /* 0x0000000106007836 */ /* 0x000fca0000000000 */
[----:B------:R-:W-:-:S04]  /*5300*/  ISETP.NE.AND P1, PT, R0, 0x1c, PT ;  /* 0x0000001c0000780c */ /* 0x000fc80003f25270 */
[----:B0-----:R-:W-:Y:S02]  /*5310*/  SEL R2, RZ, 0x1, P1 ;  /* 0x00000001ff027807 */ /* 0x001fe40000800000 */
[----:B------:R-:W-:Y:S02]  /*5320*/  SEL R0, R0, RZ, P1 ;  /* 0x000000ff00007207 */ /* 0x000fe40000800000 */
[----:B------:R-:W-:-:S03]  /*5330*/  LOP3.LUT R7, R5, R2, RZ, 0x3c, !PT ;  /* 0x0000000205077212 */ /* 0x000fc600078e3cff */
[----:B------:R-:W-:Y:S01]  /*5340*/  IMAD R6, R0, 0x8, R3 ;  /* 0x0000000800067824 */ /* 0x000fe200078e0203 */
[----:B------:R-:W-:Y:S01]  /*5350*/  SHF.L.U32 R5, R7, 0x1f, RZ ;  /* 0x0000001f07057819 */ /* 0x000fe200000006ff */
[----:B-1----:R-:W-:Y:S06]  /*5360*/  @!P0 BRA `(.L_x_122) ;  /* 0x0000001000588947 */ /* 0x002fec0003800000 */
.L_x_159:
[----:B------:R-:W1:Y:S01]  /*5370*/  SYNCS.PHASECHK.TRANS64.TRYWAIT P0, [R6+URZ], R5 ;  /* 0x00000005060075a7 */ /* 0x000e62000800017f */
[----:B------:R-:W-:-:S05]  /*5380*/  VIADD R0, R0, 0x1 ;  /* 0x0000000100007836 */ /* 0x000fca0000000000 */
[----:B------:R-:W-:-:S04]  /*5390*/  ISETP.NE.AND P1, PT, R0, 0x1c, PT ;  /* 0x0000001c0000780c */ /* 0x000fc80003f25270 */
[----:B------:R-:W-:Y:S02]  /*53a0*/  SEL R2, RZ, 0x1, P1 ;  /* 0x00000001ff027807 */ /* 0x000fe40000800000 */
[----:B------:R-:W-:Y:S02]  /*53b0*/  SEL R0, R0, RZ, P1 ;  /* 0x000000ff00007207 */ /* 0x000fe40000800000 */
[----:B------:R-:W-:-:S03]  /*53c0*/  LOP3.LUT R7, R7, R2, RZ, 0x3c, !PT ;  /* 0x0000000207077212 */ /* 0x000fc600078e3cff */
[----:B0-----:R-:W-:Y:S01]  /*53d0*/  IMAD R9, R0, 0x8, R3 ;  /* 0x0000000800097824 */ /* 0x001fe200078e0203 */
[----:B------:R-:W-:Y:S01]  /*53e0*/  SHF.L.U32 R4, R7, 0x1f, RZ ;  /* 0x0000001f07047819 */ /* 0x000fe200000006ff */
[----:B-1----:R-:W-:Y:S06]  /*53f0*/  @!P0 BRA `(.L_x_123) ;  /* 0x0000001000488947 */ /* 0x002fec0003800000 */
.L_x_160:
        /* <DEDUP_REMOVED lines=9> */
.L_x_161:
        /* <DEDUP_REMOVED lines=9> */
.L_x_162:
        /* <DEDUP_REMOVED lines=9> */
.L_x_163:
        /* <DEDUP_REMOVED lines=9> */
.L_x_164:
        /* <DEDUP_REMOVED lines=9> */
.L_x_165:
        /* <DEDUP_REMOVED lines=9> */
.L_x_166:
        /* <DEDUP_REMOVED lines=9> */
.L_x_167:
        /* <DEDUP_REMOVED lines=9> */
.L_x_168:
        /* <DEDUP_REMOVED lines=9> */
.L_x_169:
        /* <DEDUP_REMOVED lines=9> */
.L_x_170:
        /* <DEDUP_REMOVED lines=9> */
.L_x_171:
        /* <DEDUP_REMOVED lines=9> */
.L_x_172:
        /* <DEDUP_REMOVED lines=9> */
.L_x_173:
        /* <DEDUP_REMOVED lines=9> */
.L_x_174:
        /* <DEDUP_REMOVED lines=9> */
.L_x_175:
        /* <DEDUP_REMOVED lines=9> */
.L_x_176:
        /* <DEDUP_REMOVED lines=9> */
.L_x_177:
        /* <DEDUP_REMOVED lines=9> */
.L_x_178:
        /* <DEDUP_REMOVED lines=9> */
.L_x_179:
        /* <DEDUP_REMOVED lines=9> */
.L_x_180:
        /* <DEDUP_REMOVED lines=9> */
.L_x_181:
        /* <DEDUP_REMOVED lines=9> */
.L_x_182:
        /* <DEDUP_REMOVED lines=9> */
.L_x_183:
[----:B------:R-:W1:Y:S01]  /*60f0*/  SYNCS.PHASECHK.TRANS64.TRYWAIT P0, [R6+URZ], R5 ;  /* 0x00000005060075a7 */ /* 0x000e62000800017f */
[----:B------:R-:W-:-:S05]  /*6100*/  VIADD R0, R0, 0x1 ;  /* 0x0000000100007836 */ /* 0x000fca0000000000 */
[----:B------:R-:W-:-:S04]  /*6110*/  ISETP.NE.AND P1, PT, R0, 0x1c, PT ;  /* 0x0000001c0000780c */ /* 0x000fc80003f25270 */
[----:B------:R-:W-:Y:S02]  /*6120*/  SEL R2, RZ, 0x1, P1 ;  /* 0x00000001ff027807 */ /* 0x000fe40000800000 */
[----:B------:R-:W-:Y:S02]  /*6130*/  SEL R0, R0, RZ, P1 ;  /* 0x000000ff00007207 */ /* 0x000fe40000800000 */
[----:B------:R-:W-:Y:S01]  /*6140*/  LOP3.LUT R2, R7, R2, RZ, 0x3c, !PT ;  /* 0x0000000207027212 */ /* 0x000fe200078e3cff */
[----:B-1----:R-:W-:Y:S06]  /*6150*/  @!P0 BRA `(.L_x_147) ;  /* 0x0000000800d08947 */ /* 0x002fec0003800000 */
.L_x_184:
[----:B------:R-:W-:Y:S01]  /*6160*/  IMAD R3, R0, 0x8, R3 ;  /* 0x0000000800037824 */ /* 0x000fe200078e0203 */
[----:B------:R-:W-:-:S07]  /*6170*/  SHF.L.U32 R0, R2, 0x1f, RZ ;  /* 0x0000001f02007819 */ /* 0x000fce00000006ff */
.L_x_148:
[----:B--2---:R2:W3:Y:S02]  /*6180*/  SYNCS.PHASECHK.TRANS64.TRYWAIT P0, [R3+URZ], R0 ;  /* 0x00000000030075a7 */ /* 0x0044e4000800017f */
[----:B---3--:R-:W-:Y:S05]  /*6190*/  @!P0 NANOSLEEP.SYNCS 0x989680 ;  /* 0x009896800000895d */ /* 0x008fea0003900000 */
[----:B------:R-:W3:Y:S02]  /*61a0*/  @!P0 SYNCS.PHASECHK.TRANS64 P0, [R3+URZ], R0 ;  /* 0x00000000030085a7 */ /* 0x000ee4000800007f */
[----:B---3--:R-:W-:Y:S05]  /*61b0*/  @!P0 BRA `(.L_x_148) ;  /* 0xfffffffc00f08947 */ /* 0x008fea000383ffff */
.L_x_119:
[----:B------:R-:W-:Y:S05]  /*61c0*/  BSYNC B0 ;  /* 0x0000000000007941 */ /* 0x000fea0003800000 */
.L_x_118:
[----:B------:R-:W-:Y:S05]  /*61d0*/  EXIT ;  /* 0x000000000000794d */ /* 0x000fea0003800000 */
.L_x_16:
[----:B-1----:R1:W2:Y:S02]  /*61e0*/  SYNCS.PHASECHK.TRANS64.TRYWAIT P0, [R63+URZ], R0 ;  /* 0x000000003f0075a7 */ /* 0x0022a4000800017f */
[----:B--2---:R-:W-:Y:S05]  /*61f0*/  @!P0 NANOSLEEP.SYNCS 0x989680 ;  /* 0x009896800000895d */ /* 0x004fea0003900000 */
[----:B------:R-:W2:Y:S02]  /*6200*/  @!P0 SYNCS.PHASECHK.TRANS64 P0, [R63+URZ], R0 ;  /* 0x000000003f0085a7 */ /* 0x000ea4000800007f */
[----:B--2---:R-:W-:Y:S05]  /*6210*/  @!P0 BRA `(.L_x_16) ;  /* 0xfffffffc00f08947 */ /* 0x004fea000383ffff */
[----:B------:R-:W-:Y:S05]  /*6220*/  BRA `(.L_x_149) ;  /* 0xffffffb4007c7947 */ /* 0x000fea000383ffff */
.L_x_21:
[----:B--2---:R2:W3:Y:S02]  /*6230*/  SYNCS.PHASECHK.TRANS64.TRYWAIT P1, [R3+URZ], R0 ;  /* 0x00000000030075a7 */ /* 0x0044e4000802017f */
[----:B---3--:R-:W-:Y:S05]  /*6240*/  @!P1 NANOSLEEP.SYNCS 0x989680 ;  /* 0x009896800000995d */ /* 0x008fea0003900000 */
[----:B------:R-:W3:Y:S02]  /*6250*/  @!P1 SYNCS.PHASECHK.TRANS64 P1, [R3+URZ], R0 ;  /* 0x00000000030095a7 */ /* 0x000ee4000802007f */
[----:B---3--:R-:W-:Y:S05]  /*6260*/  @!P1 BRA `(.L_x_21) ;  /* 0xfffffffc00f09947 */ /* 0x008fea000383ffff */
[----:B------:R-:W-:Y:S05]  /*6270*/  BRA `(.L_x_20) ;  /* 0xffffffb400e47947 */ /* 0x000fea000383ffff */
.L_x_26:
[----:B--2---:R-:W-:-:S04]  /*6280*/  IMAD.U32 R4, RZ, RZ, UR4 ;  /* 0x00000004ff047e24 */ /* 0x004fc8000f8e00ff */
[----:B------:R2:W3:Y:S03]  /*6290*/  SYNCS.PHASECHK.TRANS64.TRYWAIT P1, [R4+URZ], R3 ;  /* 0x00000003040075a7 */ /* 0x0004e6000802017f */
[----:B---3--:R-:W-:Y:S05]  /*62a0*/  @!P1 NANOSLEEP.SYNCS 0x989680 ;  /* 0x009896800000995d */ /* 0x008fea0003900000 */
[----:B------:R-:W3:Y:S02]  /*62b0*/  @!P1 SYNCS.PHASECHK.TRANS64 P1, [R4+URZ], R3 ;  /* 0x00000003040095a7 */ /* 0x000ee4000802007f */
[----:B---3--:R-:W-:Y:S05]  /*62c0*/  @!P1 BRA `(.L_x_26) ;  /* 0xfffffffc00ec9947 */ /* 0x008fea000383ffff */
[----:B------:R-:W-:Y:S05]  /*62d0*/  BRA `(.L_x_25) ;  /* 0xffffffb8005c7947 */ /* 0x000fea000383ffff */
.L_x_32:
[----:B---3--:R3:W4:Y:S02]  /*62e0*/  SYNCS.PHASECHK.TRANS64.TRYWAIT P0, [R63+URZ+0x10], R0 ;  /* 0x000010003f0075a7 */ /* 0x008724000800017f */
[----:B----4-:R-:W-:Y:S05]  /*62f0*/  @!P0 NANOSLEEP.SYNCS 0x989680 ;  /* 0x009896800000895d */ /* 0x010fea0003900000 */
[----:B------:R-:W4:Y:S02]  /*6300*/  @!P0 SYNCS.PHASECHK.TRANS64 P0, [R63+URZ+0x10], R0 ;  /* 0x000010003f0085a7 */ /* 0x000f24000800007f */
[----:B----4-:R-:W-:Y:S05]  /*6310*/  @!P0 BRA `(.L_x_32) ;  /* 0xfffffffc00f08947 */ /* 0x010fea000383ffff */
[----:B------:R-:W-:Y:S05]  /*6320*/  BRA `(.L_x_150) ;  /* 0xffffffbc00547947 */ /* 0x000fea000383ffff */
.L_x_105:
[----:B------:R-:W-:Y:S01]  /*6330*/  BSSY B1, `(.L_x_151) ;  /* 0x0000006000017945 */ /* 0x000fe20003800000 */
[----:B------:R-:W-:-:S07]  /*6340*/  IMAD.MOV.U32 R15, RZ, RZ, -0x1 ;  /* 0xffffffffff0f7424 */ /* 0x000fce00078e00ff */
[----:B-----5:R-:W-:Y:S05]  /*6350*/  WARPSYNC.COLLECTIVE R15, `(.L_x_152) ;  /* 0x000000000f0c7348 */ /* 0x020fea0003c00000 */
[----:B------:R-:W-:Y:S02]  /*6360*/  ELECT P6, UR62, PT ;  /* 0x00000000003e782f */ /* 0x000fe400038c0000 */
[----:B------:R-:W-:Y:S01]  /*6370*/  MOV R14, UR62 ;  /* 0x0000003e000e7c02 */ /* 0x000fe20008000f00 */
[----:B-----5:R-:W-:Y:S10]  /*6380*/  ENDCOLLECTIVE ;  /* 0x000000000000791b */ /* 0x020ff40003800000 */
.L_x_152:
[----:B------:R-:W-:Y:S05]  /*6390*/  BSYNC B1 ;  /* 0x0000000000017941 */ /* 0x000fea0003800000 */
.L_x_151:
[----:B------:R-:W-:Y:S05]  /*63a0*/  BRA `(.L_x_153) ;  /* 0xffffffe000ac7947 */ /* 0x000fea000383ffff */
.L_x_108:
[----:B0-----:R0:W1:Y:S02]  /*63b0*/  SYNCS.PHASECHK.TRANS64.TRYWAIT P1, [R10+URZ+0xe0], R5 ;  /* 0x0000e0050a0075a7 */ /* 0x001064000802017f */
[----:B-1----:R-:W-:Y:S05]  /*63c0*/  @!P1 NANOSLEEP.SYNCS 0x989680 ;  /* 0x009896800000995d */ /* 0x002fea0003900000 */
[----:B------:R-:W1:Y:S02]  /*63d0*/  @!P1 SYNCS.PHASECHK.TRANS64 P1, [R10+URZ+0xe0], R5 ;  /* 0x0000e0050a0095a7 */ /* 0x000e64000802007f */
[----:B-1----:R-:W-:Y:S05]  /*63e0*/  @!P1 BRA `(.L_x_108) ;  /* 0xfffffffc00f09947 */ /* 0x002fea000383ffff */
[----:B------:R-:W-:Y:S05]  /*63f0*/  BRA `(.L_x_154) ;  /* 0xffffffe000e07947 */ /* 0x000fea000383ffff */
.L_x_117:
[----:B------:R-:W-:Y:S01]  /*6400*/  BSSY B0, `(.L_x_155) ;  /* 0x0000006000007945 */ /* 0x000fe20003800000 */
[----:B------:R-:W-:-:S07]  /*6410*/  IMAD.MOV.U32 R15, RZ, RZ, -0x1 ;  /* 0xffffffffff0f7424 */ /* 0x000fce00078e00ff */
[----:B-----5:R-:W-:Y:S05]  /*6420*/  WARPSYNC.COLLECTIVE R15, `(.L_x_156) ;  /* 0x000000000f0c7348 */ /* 0x020fea0003c00000 */
[----:B------:R-:W-:Y:S02]  /*6430*/  ELECT P6, UR62, PT ;  /* 0x00000000003e782f */ /* 0x000fe400038c0000 */
[----:B------:R-:W-:Y:S01]  /*6440*/  MOV R14, UR62 ;  /* 0x0000003e000e7c02 */ /* 0x000fe20008000f00 */
[----:B-----5:R-:W-:Y:S10]  /*6450*/  ENDCOLLECTIVE ;  /* 0x000000000000791b */ /* 0x020ff40003800000 */
.L_x_156:
[----:B------:R-:W-:Y:S05]  /*6460*/  BSYNC B0 ;  /* 0x0000000000007941 */ /* 0x000fea0003800000 */
.L_x_155:
[----:B------:R-:W-:Y:S05]  /*6470*/  BRA `(.L_x_157) ;  /* 0xffffffec00447947 */ /* 0x000fea000383ffff */
.L_x_121:
[----:B0-----:R0:W1:Y:S02]  /*6480*/  SYNCS.PHASECHK.TRANS64.TRYWAIT P0, [R7+URZ], R2 ;  /* 0x00000002070075a7 */ /* 0x001064000800017f */
[----:B-1----:R-:W-:Y:S05]  /*6490*/  @!P0 NANOSLEEP.SYNCS 0x989680 ;  /* 0x009896800000895d */ /* 0x002fea0003900000 */
[----:B------:R-:W1:Y:S02]  /*64a0*/  @!P0 SYNCS.PHASECHK.TRANS64 P0, [R7+URZ], R2 ;  /* 0x00000002070085a7 */ /* 0x000e64000800007f */
[----:B-1----:R-:W-:Y:S05]  /*64b0*/  @!P0 BRA `(.L_x_121) ;  /* 0xfffffffc00f08947 */ /* 0x002fea000383ffff */
[----:B------:R-:W-:Y:S05]  /*64c0*/  BRA `(.L_x_158) ;  /* 0xffffffec00847947 */ /* 0x000fea000383ffff */
.L_x_122:
[----:B0-----:R0:W1:Y:S02]  /*64d0*/  SYNCS.PHASECHK.TRANS64.TRYWAIT P0, [R9+URZ], R4 ;  /* 0x00000004090075a7 */ /* 0x001064000800017f */
[----:B-1----:R-:W-:Y:S05]  /*64e0*/  @!P0 NANOSLEEP.SYNCS 0x989680 ;  /* 0x009896800000895d */ /* 0x002fea0003900000 */
[----:B------:R-:W1:Y:S02]  /*64f0*/  @!P0 SYNCS.PHASECHK.TRANS64 P0, [R9+URZ], R4 ;  /* 0x00000004090085a7 */ /* 0x000e64000800007f */
[----:B-1----:R-:W-:Y:S05]  /*6500*/  @!P0 BRA `(.L_x_122) ;  /* 0xfffffffc00f08947 */ /* 0x002fea000383ffff */
[----:B------:R-:W-:Y:S05]  /*6510*/  BRA `(.L_x_159) ;  /* 0xffffffec00947947 */ /* 0x000fea000383ffff */
.L_x_123:
[----:B0-----:R0:W1:Y:S02]  /*6520*/  SYNCS.PHASECHK.TRANS64.TRYWAIT P0, [R6+URZ], R5 ;  /* 0x00000005060075a7 */ /* 0x001064000800017f */
[----:B-1----:R-:W-:Y:S05]  /*6530*/  @!P0 NANOSLEEP.SYNCS 0x989680 ;  /* 0x009896800000895d */ /* 0x002fea0003900000 */
[----:B------:R-:W1:Y:S02]  /*6540*/  @!P0 SYNCS.PHASECHK.TRANS64 P0, [R6+URZ], R5 ;  /* 0x00000005060085a7 */ /* 0x000e64000800007f */
[----:B-1----:R-:W-:Y:S05]  /*6550*/  @!P0 BRA `(.L_x_123) ;  /* 0xfffffffc00f08947 */ /* 0x002fea000383ffff */
[----:B------:R-:W-:Y:S05]  /*6560*/  BRA `(.L_x_160) ;  /* 0xffffffec00a47947 */ /* 0x000fea000383ffff */
.L_x_124:
[----:B0-----:R0:W1:Y:S02]  /*6570*/  SYNCS.PHASECHK.TRANS64.TRYWAIT P0, [R9+URZ], R4 ;  /* 0x00000004090075a7 */ /* 0x001064000800017f */
[----:B-1----:R-:W-:Y:S05]  /*6580*/  @!P0 NANOSLEEP.SYNCS 0x989680 ;  /* 0x009896800000895d */ /* 0x002fea0003900000 */
[----:B------:R-:W1:Y:S02]  /*6590*/  @!P0 SYNCS.PHASECHK.TRANS64 P0, [R9+URZ], R4 ;  /* 0x00000004090085a7 */ /* 0x000e64000800007f */
[----:B-1----:R-:W-:Y:S05]  /*65a0*/  @!P0 BRA `(.L_x_124) ;  /* 0xfffffffc00f08947 */ /* 0x002fea000383ffff */
[----:B------:R-:W-:Y:S05]  /*65b0*/  BRA `(.L_x_161) ;  /* 0xffffffec00b47947 */ /* 0x000fea000383ffff */
.L_x_125:
[----:B0-----:R0:W1:Y:S02]  /*65c0*/  SYNCS.PHASECHK.TRANS64.TRYWAIT P0, [R6+URZ], R5 ;  /* 0x00000005060075a7 */ /* 0x001064000800017f */
[----:B-1----:R-:W-:Y:S05]  /*65d0*/  @!P0 NANOSLEEP.SYNCS 0x989680 ;  /* 0x009896800000895d */ /* 0x002fea0003900000 */
[----:B------:R-:W1:Y:S02]  /*65e0*/  @!P0 SYNCS.PHASECHK.TRANS64 P0, [R6+URZ], R5 ;  /* 0x00000005060085a7 */ /* 0x000e64000800007f */
[----:B-1----:R-:W-:Y:S05]  /*65f0*/  @!P0 BRA `(.L_x_125) ;  /* 0xfffffffc00f08947 */ /* 0x002fea000383ffff */
[----:B------:R-:W-:Y:S05]  /*6600*/  BRA `(.L_x_162) ;  /* 0xffffffec00c47947 */ /* 0x000fea000383ffff */
.L_x_126:
[----:B0-----:R0:W1:Y:S02]  /*6610*/  SYNCS.PHASECHK.TRANS64.TRYWAIT P0, [R9+URZ], R4 ;  /* 0x00000004090075a7 */ /* 0x001064000800017f */
[----:B-1----:R-:W-:Y:S05]  /*6620*/  @!P0 NANOSLEEP.SYNCS 0x989680 ;  /* 0x009896800000895d */ /* 0x002fea0003900000 */
[----:B------:R-:W1:Y:S02]  /*6630*/  @!P0 SYNCS.PHASECHK.TRANS64 P0, [R9+URZ], R4 ;  /* 0x00000004090085a7 */ /* 0x000e64000800007f */
[----:B-1----:R-:W-:Y:S05]  /*6640*/  @!P0 BRA `(.L_x_126) ;  /* 0xfffffffc00f08947 */ /* 0x002fea000383ffff */
[----:B------:R-:W-:Y:S05]  /*6650*/  BRA `(.L_x_163) ;  /* 0xffffffec00d47947 */ /* 0x000fea000383ffff */
.L_x_127:
[----:B0-----:R0:W1:Y:S02]  /*6660*/  SYNCS.PHASECHK.TRANS64.TRYWAIT P0, [R6+URZ], R5 ;  /* 0x00000005060075a7 */ /* 0x001064000800017f */
[----:B-1----:R-:W-:Y:S05]  /*6670*/  @!P0 NANOSLEEP.SYNCS 0x989680 ;  /* 0x009896800000895d */ /* 0x002fea0003900000 */
[----:B------:R-:W1:Y:S02]  /*6680*/  @!P0 SYNCS.PHASECHK.TRANS64 P0, [R6+URZ], R5 ;  /* 0x00000005060085a7 */ /* 0x000e64000800007f */
[----:B-1----:R-:W-:Y:S05]  /*6690*/  @!P0 BRA `(.L_x_127) ;  /* 0xfffffffc00f08947 */ /* 0x002fea000383ffff */
[----:B------:R-:W-:Y:S05]  /*66a0*/  BRA `(.L_x_164) ;  /* 0xffffffec00e47947 */ /* 0x000fea000383ffff */
.L_x_128:
[----:B0-----:R0:W1:Y:S02]  /*66b0*/  SYNCS.PHASECHK.TRANS64.TRYWAIT P0, [R9+URZ], R4 ;  /* 0x00000004090075a7 */ /* 0x001064000800017f */
[----:B-1----:R-:W-:Y:S05]  /*66c0*/  @!P0 NANOSLEEP.SYNCS 0x989680 ;  /* 0x009896800000895d */ /* 0x002fea0003900000 */
[----:B------:R-:W1:Y:S02]  /*66d0*/  @!P0 SYNCS.PHASECHK.TRANS64 P0, [R9+URZ], R4 ;  /* 0x00000004090085a7 */ /* 0x000e64000800007f */
[----:B-1----:R-:W-:Y:S05]  /*66e0*/  @!P0 BRA `(.L_x_128) ;  /* 0xfffffffc00f08947 */ /* 0x002fea000383ffff */
[----:B------:R-:W-:Y:S05]  /*66f0*/  BRA `(.L_x_165) ;  /* 0xffffffec00f47947 */ /* 0x000fea000383ffff */
.L_x_129:
[----:B0-----:R0:W1:Y:S02]  /*6700*/  SYNCS.PHASECHK.TRANS64.TRYWAIT P0, [R6+URZ], R5 ;  /* 0x00000005060075a7 */ /* 0x001064000800017f */
[----:B-1----:R-:W-:Y:S05]  /*6710*/  @!P0 NANOSLEEP.SYNCS 0x989680 ;  /* 0x009896800000895d */ /* 0x002fea0003900000 */
[----:B------:R-:W1:Y:S02]  /*6720*/  @!P0 SYNCS.PHASECHK.TRANS64 P0, [R6+URZ], R5 ;  /* 0x00000005060085a7 */ /* 0x000e64000800007f */
[----:B-1----:R-:W-:Y:S05]  /*6730*/  @!P0 BRA `(.L_x_129) ;  /* 0xfffffffc00f08947 */ /* 0x002fea000383ffff */
[----:B------:R-:W-:Y:S05]  /*6740*/  BRA `(.L_x_166) ;  /* 0xfffffff000047947 */ /* 0x000fea000383ffff */
.L_x_130:
[----:B0-----:R0:W1:Y:S02]  /*6750*/  SYNCS.PHASECHK.TRANS64.TRYWAIT P0, [R9+URZ], R4 ;  /* 0x00000004090075a7 */ /* 0x001064000800017f */
[----:B-1----:R-:W-:Y:S05]  /*6760*/  @!P0 NANOSLEEP.SYNCS 0x989680 ;  /* 0x009896800000895d */ /* 0x002fea0003900000 */
[----:B------:R-:W1:Y:S02]  /*6770*/  @!P0 SYNCS.PHASECHK.TRANS64 P0, [R9+URZ], R4 ;  /* 0x00000004090085a7 */ /* 0x000e64000800007f */
[----:B-1----:R-:W-:Y:S05]  /*6780*/  @!P0 BRA `(.L_x_130) ;  /* 0xfffffffc00f08947 */ /* 0x002fea000383ffff */
[----:B------:R-:W-:Y:S05]  /*6790*/  BRA `(.L_x_167) ;  /* 0xfffffff000147947 */ /* 0x000fea000383ffff */
.L_x_131:
[----:B0-----:R0:W1:Y:S02]  /*67a0*/  SYNCS.PHASECHK.TRANS64.TRYWAIT P0, [R6+URZ], R5 ;  /* 0x00000005060075a7 */ /* 0x001064000800017f */
[----:B-1----:R-:W-:Y:S05]  /*67b0*/  @!P0 NANOSLEEP.SYNCS 0x989680 ;  /* 0x009896800000895d */ /* 0x002fea0003900000 */
[----:B------:R-:W1:Y:S02]  /*67c0*/  @!P0 SYNCS.PHASECHK.TRANS64 P0, [R6+URZ], R5 ;  /* 0x00000005060085a7 */ /* 0x000e64000800007f */
[----:B-1----:R-:W-:Y:S05]  /*67d0*/  @!P0 BRA `(.L_x_131) ;  /* 0xfffffffc00f08947 */ /* 0x002fea000383ffff */
[----:B------:R-:W-:Y:S05]  /*67e0*/  BRA `(.L_x_168) ;  /* 0xfffffff000247947 */ /* 0x000fea000383ffff */
.L_x_132:
[----:B0-----:R0:W1:Y:S02]  /*67f0*/  SYNCS.PHASECHK.TRANS64.TRYWAIT P0, [R9+URZ], R4 ;  /* 0x00000004090075a7 */ /* 0x001064000800017f */
[----:B-1----:R-:W-:Y:S05]  /*6800*/  @!P0 NANOSLEEP.SYNCS 0x989680 ;  /* 0x009896800000895d */ /* 0x002fea0003900000 */
[----:B------:R-:W1:Y:S02]  /*6810*/  @!P0 SYNCS.PHASECHK.TRANS64 P0, [R9+URZ], R4 ;  /* 0x00000004090085a7 */ /* 0x000e64000800007f */
[----:B-1----:R-:W-:Y:S05]  /*6820*/  @!P0 BRA `(.L_x_132) ;  /* 0xfffffffc00f08947 */ /* 0x002fea000383ffff */
[----:B------:R-:W-:Y:S05]  /*6830*/  BRA `(.L_x_169) ;  /* 0xfffffff000347947 */ /* 0x000fea000383ffff */
.L_x_133:
[----:B0-----:R0:W1:Y:S02]  /*6840*/  SYNCS.PHASECHK.TRANS64.TRYWAIT P0, [R6+URZ], R5 ;  /* 0x00000005060075a7 */ /* 0x001064000800017f */
[----:B-1----:R-:W-:Y:S05]  /*6850*/  @!P0 NANOSLEEP.SYNCS 0x989680 ;  /* 0x009896800000895d */ /* 0x002fea0003900000 */
[----:B------:R-:W1:Y:S02]  /*6860*/  @!P0 SYNCS.PHASECHK.TRANS64 P0, [R6+URZ], R5 ;  /* 0x00000005060085a7 */ /* 0x000e64000800007f */
[----:B-1----:R-:W-:Y:S05]  /*6870*/  @!P0 BRA `(.L_x_133) ;  /* 0xfffffffc00f08947 */ /* 0x002fea000383ffff */
[----:B------:R-:W-:Y:S05]  /*6880*/  BRA `(.L_x_170) ;  /* 0xfffffff000447947 */ /* 0x000fea000383ffff */
.L_x_134:
[----:B0-----:R0:W1:Y:S02]  /*6890*/  SYNCS.PHASECHK.TRANS64.TRYWAIT P0, [R9+URZ], R4 ;  /* 0x00000004090075a7 */ /* 0x001064000800017f */
[----:B-1----:R-:W-:Y:S05]  /*68a0*/  @!P0 NANOSLEEP.SYNCS 0x989680 ;  /* 0x009896800000895d */ /* 0x002fea0003900000 */
[----:B------:R-:W1:Y:S02]  /*68b0*/  @!P0 SYNCS.PHASECHK.TRANS64 P0, [R9+URZ], R4 ;  /* 0x00000004090085a7 */ /* 0x000e64000800007f */
[----:B-1----:R-:W-:Y:S05]  /*68c0*/  @!P0 BRA `(.L_x_134) ;  /* 0xfffffffc00f08947 */ /* 0x002fea000383ffff */
[----:B------:R-:W-:Y:S05]  /*68d0*/  BRA `(.L_x_171) ;  /* 0xfffffff000547947 */ /* 0x000fea000383ffff */
.L_x_135:
[----:B0-----:R0:W1:Y:S02]  /*68e0*/  SYNCS.PHASECHK.TRANS64.TRYWAIT P0, [R6+URZ], R5 ;  /* 0x00000005060075a7 */ /* 0x001064000800017f */
[----:B-1----:R-:W-:Y:S05]  /*68f0*/  @!P0 NANOSLEEP.SYNCS 0x989680 ;  /* 0x009896800000895d */ /* 0x002fea0003900000 */
[----:B------:R-:W1:Y:S02]  /*6900*/  @!P0 SYNCS.PHASECHK.TRANS64 P0, [R6+URZ], R5 ;  /* 0x00000005060085a7 */ /* 0x000e64000800007f */
[----:B-1----:R-:W-:Y:S05]  /*6910*/  @!P0 BRA `(.L_x_135) ;  /* 0xfffffffc00f08947 */ /* 0x002fea000383ffff */
[----:B------:R-:W-:Y:S05]  /*6920*/  BRA `(.L_x_172) ;  /* 0xfffffff000647947 */ /* 0x000fea000383ffff */
.L_x_136:
[----:B0-----:R0:W1:Y:S02]  /*6930*/  SYNCS.PHASECHK.TRANS64.TRYWAIT P0, [R9+URZ], R4 ;  /* 0x00000004090075a7 */ /* 0x001064000800017f */
[----:B-1----:R-:W-:Y:S05]  /*6940*/  @!P0 NANOSLEEP.SYNCS 0x989680 ;  /* 0x009896800000895d */ /* 0x002fea0003900000 */
[----:B------:R-:W1:Y:S02]  /*6950*/  @!P0 SYNCS.PHASECHK.TRANS64 P0, [R9+URZ], R4 ;  /* 0x00000004090085a7 */ /* 0x000e64000800007f */
[----:B-1----:R-:W-:Y:S05]  /*6960*/  @!P0 BRA `(.L_x_136) ;  /* 0xfffffffc00f08947 */ /* 0x002fea000383ffff */
[----:B------:R-:W-:Y:S05]  /*6970*/  BRA `(.L_x_173) ;  /* 0xfffffff000747947 */ /* 0x000fea000383ffff */
.L_x_137:
[----:B0-----:R0:W1:Y:S02]  /*6980*/  SYNCS.PHASECHK.TRANS64.TRYWAIT P0, [R6+URZ], R5 ;  /* 0x00000005060075a7 */ /* 0x001064000800017f */
[----:B-1----:R-:W-:Y:S05]  /*6990*/  @!P0 NANOSLEEP.SYNCS 0x989680 ;  /* 0x009896800000895d */ /* 0x002fea0003900000 */
[----:B------:R-:W1:Y:S02]  /*69a0*/  @!P0 SYNCS.PHASECHK.TRANS64 P0, [R6+URZ], R5 ;  /* 0x00000005060085a7 */ /* 0x000e64000800007f */
[----:B-1----:R-:W-:Y:S05]  /*69b0*/  @!P0 BRA `(.L_x_137) ;  /* 0xfffffffc00f08947 */ /* 0x002fea000383ffff */
[----:B------:R-:W-:Y:S05]  /*69c0*/  BRA `(.L_x_174) ;  /* 0xfffffff000847947 */ /* 0x000fea000383ffff */
.L_x_138:
[----:B0-----:R0:W1:Y:S02]  /*69d0*/  SYNCS.PHASECHK.TRANS64.TRYWAIT P0, [R9+URZ], R4 ;  /* 0x00000004090075a7 */ /* 0x001064000800017f */
[----:B-1----:R-:W-:Y:S05]  /*69e0*/  @!P0 NANOSLEEP.SYNCS 0x989680 ;  /* 0x009896800000895d */ /* 0x002fea0003900000 */
[----:B------:R-:W1:Y:S02]  /*69f0*/  @!P0 SYNCS.PHASECHK.TRANS64 P0, [R9+URZ], R4 ;  /* 0x00000004090085a7 */ /* 0x000e64000800007f */
[----:B-1----:R-:W-:Y:S05]  /*6a00*/  @!P0 BRA `(.L_x_138) ;  /* 0xfffffffc00f08947 */ /* 0x002fea000383ffff */
[----:B------:R-:W-:Y:S05]  /*6a10*/  BRA `(.L_x_175) ;  /* 0xfffffff000947947 */ /* 0x000fea000383ffff */
.L_x_139:
[----:B0-----:R0:W1:Y:S02]  /*6a20*/  SYNCS.PHASECHK.TRANS64.TRYWAIT P0, [R6+URZ], R5 ;  /* 0x00000005060075a7 */ /* 0x001064000800017f */
[----:B-1----:R-:W-:Y:S05]  /*6a30*/  @!P0 NANOSLEEP.SYNCS 0x989680 ;  /* 0x009896800000895d */ /* 0x002fea0003900000 */
[----:B------:R-:W1:Y:S02]  /*6a40*/  @!P0 SYNCS.PHASECHK.TRANS64 P0, [R6+URZ], R5 ;  /* 0x00000005060085a7 */ /* 0x000e64000800007f */
[----:B-1----:R-:W-:Y:S05]  /*6a50*/  @!P0 BRA `(.L_x_139) ;  /* 0xfffffffc00f08947 */ /* 0x002fea000383ffff */
[----:B------:R-:W-:Y:S05]  /*6a60*/  BRA `(.L_x_176) ;  /* 0xfffffff000a47947 */ /* 0x000fea000383ffff */
.L_x_140:
[----:B0-----:R0:W1:Y:S02]  /*6a70*/  SYNCS.PHASECHK.TRANS64.TRYWAIT P0, [R9+URZ], R4 ;  /* 0x00000004090075a7 */ /* 0x001064000800017f */
[----:B-1----:R-:W-:Y:S05]  /*6a80*/  @!P0 NANOSLEEP.SYNCS 0x989680 ;  /* 0x009896800000895d */ /* 0x002fea0003900000 */
[----:B------:R-:W1:Y:S02]  /*6a90*/  @!P0 SYNCS.PHASECHK.TRANS64 P0, [R9+URZ], R4 ;  /* 0x00000004090085a7 */ /* 0x000e64000800007f */
[----:B-1----:R-:W-:Y:S05]  /*6aa0*/  @!P0 BRA `(.L_x_140) ;  /* 0xfffffffc00f08947 */ /* 0x002fea000383ffff */
[----:B------:R-:W-:Y:S05]  /*6ab0*/  BRA `(.L_x_177) ;  /* 0xfffffff000b47947 */ /* 0x000fea000383ffff */
.L_x_141:
[----:B0-----:R0:W1:Y:S02]  /*6ac0*/  SYNCS.PHASECHK.TRANS64.TRYWAIT P0, [R6+URZ], R5 ;  /* 0x00000005060075a7 */ /* 0x001064000800017f */
[----:B-1----:R-:W-:Y:S05]  /*6ad0*/  @!P0 NANOSLEEP.SYNCS 0x989680 ;  /* 0x009896800000895d */ /* 0x002fea0003900000 */
[----:B------:R-:W1:Y:S02]  /*6ae0*/  @!P0 SYNCS.PHASECHK.TRANS64 P0, [R6+URZ], R5 ;  /* 0x00000005060085a7 */ /* 0x000e64000800007f */
[----:B-1----:R-:W-:Y:S05]  /*6af0*/  @!P0 BRA `(.L_x_141) ;  /* 0xfffffffc00f08947 */ /* 0x002fea000383ffff */
[----:B------:R-:W-:Y:S05]  /*6b00*/  BRA `(.L_x_178) ;  /* 0xfffffff000c47947 */ /* 0x000fea000383ffff */
.L_x_142:
[----:B0-----:R0:W1:Y:S02]  /*6b10*/  SYNCS.PHASECHK.TRANS64.TRYWAIT P0, [R9+URZ], R4 ;  /* 0x00000004090075a7 */ /* 0x001064000800017f */
[----:B-1----:R-:W-:Y:S05]  /*6b20*/  @!P0 NANOSLEEP.SYNCS 0x989680 ;  /* 0x009896800000895d */ /* 0x002fea0003900000 */
[----:B------:R-:W1:Y:S02]  /*6b30*/  @!P0 SYNCS.PHASECHK.TRANS64 P0, [R9+URZ], R4 ;  /* 0x00000004090085a7 */ /* 0x000e64000800007f */
[----:B-1----:R-:W-:Y:S05]  /*6b40*/  @!P0 BRA `(.L_x_142) ;  /* 0xfffffffc00f08947 */ /* 0x002fea000383ffff */
[----:B------:R-:W-:Y:S05]  /*6b50*/  BRA `(.L_x_179) ;  /* 0xfffffff000d47947 */ /* 0x000fea000383ffff */
.L_x_143:
[----:B0-----:R0:W1:Y:S02]  /*6b60*/  SYNCS.PHASECHK.TRANS64.TRYWAIT P0, [R6+URZ], R5 ;  /* 0x00000005060075a7 */ /* 0x001064000800017f */
[----:B-1----:R-:W-:Y:S05]  /*6b70*/  @!P0 NANOSLEEP.SYNCS 0x989680 ;  /* 0x009896800000895d */ /* 0x002fea0003900000 */
[----:B------:R-:W1:Y:S02]  /*6b80*/  @!P0 SYNCS.PHASECHK.TRANS64 P0, [R6+URZ], R5 ;  /* 0x00000005060085a7 */ /* 0x000e64000800007f */
[----:B-1----:R-:W-:Y:S05]  /*6b90*/  @!P0 BRA `(.L_x_143) ;  /* 0xfffffffc00f08947 */ /* 0x002fea000383ffff */
[----:B------:R-:W-:Y:S05]  /*6ba0*/  BRA `(.L_x_180) ;  /* 0xfffffff000e47947 */ /* 0x000fea000383ffff */
.L_x_144:
[----:B0-----:R0:W1:Y:S02]  /*6bb0*/  SYNCS.PHASECHK.TRANS64.TRYWAIT P0, [R9+URZ], R4 ;  /* 0x00000004090075a7 */ /* 0x001064000800017f */
[----:B-1----:R-:W-:Y:S05]  /*6bc0*/  @!P0 NANOSLEEP.SYNCS 0x989680 ;  /* 0x009896800000895d */ /* 0x002fea0003900000 */
[----:B------:R-:W1:Y:S02]  /*6bd0*/  @!P0 SYNCS.PHASECHK.TRANS64 P0, [R9+URZ], R4 ;  /* 0x00000004090085a7 */ /* 0x000e64000800007f */
[----:B-1----:R-:W-:Y:S05]  /*6be0*/  @!P0 BRA `(.L_x_144) ;  /* 0xfffffffc00f08947 */ /* 0x002fea000383ffff */
[----:B------:R-:W-:Y:S05]  /*6bf0*/  BRA `(.L_x_181) ;  /* 0xfffffff000f47947 */ /* 0x000fea000383ffff */
.L_x_145:
[----:B0-----:R0:W1:Y:S02]  /*6c00*/  SYNCS.PHASECHK.TRANS64.TRYWAIT P0, [R6+URZ], R5 ;  /* 0x00000005060075a7 */ /* 0x001064000800017f */
[----:B-1----:R-:W-:Y:S05]  /*6c10*/  @!P0 NANOSLEEP.SYNCS 0x989680 ;  /* 0x009896800000895d */ /* 0x002fea0003900000 */
[----:B------:R-:W1:Y:S02]  /*6c20*/  @!P0 SYNCS.PHASECHK.TRANS64 P0, [R6+URZ], R5 ;  /* 0x00000005060085a7 */ /* 0x000e64000800007f */
[----:B-1----:R-:W-:Y:S05]  /*6c30*/  @!P0 BRA `(.L_x_145) ;  /* 0xfffffffc00f08947 */ /* 0x002fea000383ffff */
[----:B------:R-:W-:Y:S05]  /*6c40*/  BRA `(.L_x_182) ;  /* 0xfffffff400047947 */ /* 0x000fea000383ffff */
.L_x_146:
[----:B0-----:R0:W1:Y:S02]  /*6c50*/  SYNCS.PHASECHK.TRANS64.TRYWAIT P0, [R9+URZ], R4 ;  /* 0x00000004090075a7 */ /* 0x001064000800017f */
[----:B-1----:R-:W-:Y:S05]  /*6c60*/  @!P0 NANOSLEEP.SYNCS 0x989680 ;  /* 0x009896800000895d */ /* 0x002fea0003900000 */
[----:B------:R-:W1:Y:S02]  /*6c70*/  @!P0 SYNCS.PHASECHK.TRANS64 P0, [R9+URZ], R4 ;  /* 0x00000004090085a7 */ /* 0x000e64000800007f */
[----:B-1----:R-:W-:Y:S05]  /*6c80*/  @!P0 BRA `(.L_x_146) ;  /* 0xfffffffc00f08947 */ /* 0x002fea000383ffff */
[----:B------:R-:W-:Y:S05]  /*6c90*/  BRA `(.L_x_183) ;  /* 0xfffffff400147947 */ /* 0x000fea000383ffff */
.L_x_147:
[----:B-1----:R1:W2:Y:S02]  /*6ca0*/  SYNCS.PHASECHK.TRANS64.TRYWAIT P0, [R6+URZ], R5 ;  /* 0x00000005060075a7 */ /* 0x0022a4000800017f */
[----:B--2---:R-:W-:Y:S05]  /*6cb0*/  @!P0 NANOSLEEP.SYNCS 0x989680 ;  /* 0x009896800000895d */ /* 0x004fea0003900000 */
[----:B------:R-:W2:Y:S02]  /*6cc0*/  @!P0 SYNCS.PHASECHK.TRANS64 P0, [R6+URZ], R5 ;  /* 0x00000005060085a7 */ /* 0x000ea4000800007f */
[----:B--2---:R-:W-:Y:S05]  /*6cd0*/  @!P0 BRA `(.L_x_147) ;  /* 0xfffffffc00f08947 */ /* 0x004fea000383ffff */
[----:B------:R-:W-:Y:S05]  /*6ce0*/  BRA `(.L_x_184) ;  /* 0xfffffff4001c7947 */ /* 0x000fea000383ffff */
.L_x_185:
[----:B------:R-:W-:-:S00]  /*6cf0*/  BRA `(.L_x_185) ;  /* 0xfffffffc00fc7947 */ /* 0x000fc0000383ffff */
[----:B------:R-:W-:-:S00]  /*6d00*/  NOP ;  /* 0x0000000000007918 */ /* 0x000fc00000000000 */
[----:B------:R-:W-:-:S00]  /*6d10*/  NOP ;  /* 0x0000000000007918 */ /* 0x000fc00000000000 */
[----:B------:R-:W-:-:S00]  /*6d20*/  NOP ;  /* 0x0000000000007918 */ /* 0x000fc00000000000 */
[----:B------:R-:W-:-:S00]  /*6d30*/  NOP ;  /* 0x0000000000007918 */ /* 0x000fc00000000000 */
[----:B------:R-:W-:-:S00]  /*6d40*/  NOP ;  /* 0x0000000000007918 */ /* 0x000fc00000000000 */
[----:B------:R-:W-:-:S00]  /*6d50*/  NOP ;  /* 0x0000000000007918 */ /* 0x000fc00000000000 */
[----:B------:R-:W-:-:S00]  /*6d60*/  NOP ;  /* 0x0000000000007918 */ /* 0x000fc00000000000 */
[----:B------:R-:W-:-:S00]  /*6d70*/  NOP ;  /* 0x0000000000007918 */ /* 0x000fc00000000000 */
.L_x_186:


//--------------------- .nv.global.init           --------------------------
	.section	.nv.global.init,"aw",@progbits
.nv.global.init:
	.type		$str$22,@object
	.size		$str$22,($str$23 - $str$22)
$str$22:
        /*0000*/ 	.byte	0x6b, 0x5f, 0x74, 0x69, 0x6c, 0x65, 0x5f, 0x63, 0x6f, 0x75, 0x6e, 0x74, 0x20, 0x3e, 0x3d, 0x20
        /*0010*/ 	.byte	0x31, 0x00
	.type		$str$23,@object
	.size		$str$23,(__unnamed_1 - $str$23)
$str$23:
        /*0012*/ 	.byte	0x2f, 0x74, 0x6d, 0x70, 0x2f, 0x63, 0x75, 0x74, 0x6c, 0x61, 0x73, 0x73, 0x5f, 0x73, 0x77, 0x65
        /*0022*/ 	.byte	0x65, 0x70, 0x5f, 0x73, 0x72, 0x63, 0x2f, 0x69, 0x6e, 0x63, 0x6c, 0x75, 0x64, 0x65, 0x2f, 0x63
        /*0032*/ 	.byte	0x75, 0x74, 0x6c, 0x61, 0x73, 0x73, 0x2f, 0x67, 0x65, 0x6d, 0x6d, 0x2f, 0x63, 0x6f, 0x6c, 0x6c
        /*0042*/ 	.byte	0x65, 0x63, 0x74, 0x69, 0x76, 0x65, 0x2f, 0x73, 0x6d, 0x39, 0x30, 0x5f, 0x6d, 0x6d, 0x61, 0x5f
        /*0052*/ 	.byte	0x74, 0x6d, 0x61, 0x5f, 0x67, 0x6d, 0x6d, 0x61, 0x5f, 0x73, 0x73, 0x5f, 0x77, 0x61, 0x72, 0x70
        /*0062*/ 	.byte	0x73, 0x70, 0x65, 0x63, 0x69, 0x61, 0x6c, 0x69, 0x7a, 0x65, 0x64, 0x2e, 0x68, 0x70, 0x70, 0x00
	.type		__unnamed_1,@object
	.size		__unnamed_1,(.L_0 - __unnamed_1)
__unnamed_1:
        /*0072*/ 	.byte	0x76, 0x6f, 0x69, 0x64, 0x20, 0x63, 0x75, 0x74, 0x6c, 0x61, 0x73, 0x73, 0x3a, 0x3a, 0x67, 0x65
        /* <DEDUP_REMOVED lines=171> */
        /*0b32*/ 	.byte	0x64, 0x65, 0x6e, 0x74, 0x69, 0x74, 0x79, 0x5d, 0x00
.L_0:


//--------------------- .nv.shared._ZN7cutlass13device_kernelINS_4gemm6kernel13GemmUniversalIN4cute5tupleIJiiiiEEENS1_10collective13CollectiveMmaINS1_34MainloopSm90TmaGmmaWarpSpecializedILi28ENS5_IJNS4_1CILi1EEESB_SB_EEENS1_32KernelTmaWarpSpecializedPingpongEEENS5_IJNSA_ILi64EEESF_SF_EEEaNS5_IJlSB_lEEEaSH_NS4_8TiledMMAINS4_8MMA_AtomIJNS4_4SM904GMMA26MMA_64x64x32_S32S8S8_SS_TNEEEENS4_6LayoutISC_NS5_IJNSA_ILi0EEESP_SP_EEEEENS5_IJNS4_10UnderscoreESS_SS_EEEEENS4_13SM90_TMA_LOADENS4_14ComposedLayoutINS4_7SwizzleILi2ELi4ELi3EEENS4_18smem_ptr_flag_bitsILi8EEENSO_INS5_IJNSA_ILi8EEESF_EEENS5_IJSF_SB_EEEEEEEvNS4_8identityESV_S15_vS16_EENS_8epilogue10collective6detail29Sm90TmaWarpSpecializedAdapterINS19_15DefaultEpilogueIaSH_SH_NS18_6thread17LinearCombinationIaLi1EiiLNS1D_9ScaleType4KindE0ELNS_15FloatRoundStyleE2EaEENS1_15EpilogueDefaultEEEEEvvEEEEvNT_6ParamsE --------------------------
	.section	.nv.shared._ZN7cutlass13device_kernelINS_4gemm6kernel13GemmUniversalIN4cute5tupleIJiiiiEEENS1_10collective13CollectiveMmaINS1_34MainloopSm90TmaGmmaWarpSpecializedILi28ENS5_IJNS4_1CILi1EEESB_SB_EEENS1_32KernelTmaWarpSpecializedPingpongEEENS5_IJNSA_ILi64EEESF_SF_EEEaNS5_IJlSB_lEEEaSH_NS4_8TiledMMAINS4_8MMA_AtomIJNS4_4SM904GMMA26MMA_64x64x32_S32S8S8_SS_TNEEEENS4_6LayoutISC_NS5_IJNSA_ILi0EEESP_SP_EEEEENS5_IJNS4_10UnderscoreESS_SS_EEEEENS4_13SM90_TMA_LOADENS4_14ComposedLayoutINS4_7SwizzleILi2ELi4ELi3EEENS4_18smem_ptr_flag_bitsILi8EEENSO_INS5_IJNSA_ILi8EEESF_EEENS5_IJSF_SB_EEEEEEEvNS4_8identityESV_S15_vS16_EENS_8epilogue10collective6detail29Sm90TmaWarpSpecializedAdapterINS19_15DefaultEpilogueIaSH_SH_NS18_6thread17LinearCombinationIaLi1EiiLNS1D_9ScaleType4KindE0ELNS_15FloatRoundStyleE2EaEENS1_15EpilogueDefaultEEEEEvvEEEEvNT_6ParamsE,"aw",@nobits
	.sectionflags	@""
	.align	16
	.zero		1024


//--------------------- .nv.shared.reserved.0     --------------------------
	.section	.nv.shared.reserved.0,"aw",@nobits
	.weak		__nv_reservedSMEM_offset_0_alias
	.size		__nv_reservedSMEM_offset_0_alias, 0, 0
	.other		__nv_reservedSMEM_offset_0_alias,@"STO_CUDA_RESERVED_SHARED STV_DEFAULT"
__nv_reservedSMEM_offset_0_alias:
	.zero		0


//--------------------- .nv.global                --------------------------
	.section	.nv.global,"aw",@nobits
.nv.global:
	.type		_ZN40_INTERNAL_e4028ace_4_k_cu_1b8876b3_178074cute1_E,@object
	.size		_ZN40_INTERNAL_e4028ace_4_k_cu_1b8876b3_178074cute1_E,(_ZN40_INTERNAL_e4028ace_4_k_cu_1b8876b3_178074cuda3std3__45__cpo6cbeginE - _ZN40_INTERNAL_e4028ace_4_k_cu_1b8876b3_178074cute1_E)
_ZN40_INTERNAL_e4028ace_4_k_cu_1b8876b3_178074cute1_E:
	.zero		1
	.type		_ZN40_INTERNAL_e4028ace_4_k_cu_1b8876b3_178074cuda3std3__45__cpo6cbeginE,@object
	.size		_ZN40_INTERNAL_e4028ace_4_k_cu_1b8876b3_178074cuda3std3__45__cpo6cbeginE,(_ZN40_INTERNAL_e4028ace_4_k_cu_1b8876b3_178074cuda3std3__48in_placeE - _ZN40_INTERNAL_e4028ace_4_k_cu_1b8876b3_178074cuda3std3__45__cpo6cbeginE)
_ZN40_INTERNAL_e4028ace_4_k_cu_1b8876b3_178074cuda3std3__45__cpo6cbeginE:
	.zero		1
	.type		_ZN40_INTERNAL_e4028ace_4_k_cu_1b8876b3_178074cuda3std3__48in_placeE,@object
	.size		_ZN40_INTERNAL_e4028ace_4_k_cu_1b8876b3_178074cuda3std3__48in_placeE,(_ZN40_INTERNAL_e4028ace_4_k_cu_1b8876b3_178074cuda3std6ranges3__45__cpo9iter_moveE - _ZN40_INTERNAL_e4028ace_4_k_cu_1b8876b3_178074cuda3std3__48in_placeE)
_ZN40_INTERNAL_e4028ace_4_k_cu_1b8876b3_178074cuda3std3__48in_placeE:
	.zero		1
	.type		_ZN40_INTERNAL_e4028ace_4_k_cu_1b8876b3_178074cuda3std6ranges3__45__cpo9iter_moveE,@object
	.size		_ZN40_INTERNAL_e4028ace_4_k_cu_1b8876b3_178074cuda3std6ranges3__45__cpo9iter_moveE,(_ZN40_INTERNAL_e4028ace_4_k_cu_1b8876b3_178074cuda3std3__45__cpo5beginE - _ZN40_INTERNAL_e4028ace_4_k_cu_1b8876b3_178074cuda3std6ranges3__45__cpo9iter_moveE)
_ZN40_INTERNAL_e4028ace_4_k_cu_1b8876b3_178074cuda3std6ranges3__45__cpo9iter_moveE:
	.zero		1
	.type		_ZN40_INTERNAL_e4028ace_4_k_cu_1b8876b3_178074cuda3std3__45__cpo5beginE,@object
	.size		_ZN40_INTERNAL_e4028ace_4_k_cu_1b8876b3_178074cuda3std3__45__cpo5beginE,(_ZN40_INTERNAL_e4028ace_4_k_cu_1b8876b3_178074cuda3std3__442_GLOBAL__N__e4028ace_4_k_cu_1b8876b3_178076ignoreE - _ZN40_INTERNAL_e4028ace_4_k_cu_1b8876b3_178074cuda3std3__45__cpo5beginE)
_ZN40_INTERNAL_e4028ace_4_k_cu_1b8876b3_178074cuda3std3__45__cpo5beginE:
	.zero		1
	.type		_ZN40_INTERNAL_e4028ace_4_k_cu_1b8876b3_178074cuda3std3__442_GLOBAL__N__e4028ace_4_k_cu_1b8876b3_178076ignoreE,@object
	.size		_ZN40_INTERNAL_e4028ace_4_k_cu_1b8876b3_178074cuda3std3__442_GLOBAL__N__e4028ace_4_k_cu_1b8876b3_178076ignoreE,(_ZN40_INTERNAL_e4028ace_4_k_cu_1b8876b3_178074cute7productE - _ZN40_INTERNAL_e4028ace_4_k_cu_1b8876b3_178074cuda3std3__442_GLOBAL__N__e4028ace_4_k_cu_1b8876b3_178076ignoreE)
_ZN40_INTERNAL_e4028ace_4_k_cu_1b8876b3_178074cuda3std3__442_GLOBAL__N__e4028ace_4_k_cu_1b8876b3_178076ignoreE:
	.zero		1
	.type		_ZN40_INTERNAL_e4028ace_4_k_cu_1b8876b3_178074cute7productE,@object
	.size		_ZN40_INTERNAL_e4028ace_4_k_cu_1b8876b3_178074cute7productE,(_ZN40_INTERNAL_e4028ace_4_k_cu_1b8876b3_178074cuda3std3__45__cpo3endE - _ZN40_INTERNAL_e4028ace_4_k_cu_1b8876b3_178074cute7productE)
_ZN40_INTERNAL_e4028ace_4_k_cu_1b8876b3_178074cute7productE:
	.zero		1
	.type		_ZN40_INTERNAL_e4028ace_4_k_cu_1b8876b3_178074cuda3std3__45__cpo3endE,@object
	.size		_ZN40_INTERNAL_e4028ace_4_k_cu_1b8876b3_178074cuda3std3__45__cpo3endE,(_ZN40_INTERNAL_e4028ace_4_k_cu_1b8876b3_178074cuda3std3__419piecewise_constructE - _ZN40_INTERNAL_e4028ace_4_k_cu_1b8876b3_178074cuda3std3__45__cpo3endE)
_ZN40_INTERNAL_e4028ace_4_k_cu_1b8876b3_178074cuda3std3__45__cpo3endE:
	.zero		1
	.type		_ZN40_INTERNAL_e4028ace_4_k_cu_1b8876b3_178074cuda3std3__419piecewise_constructE,@object
	.size		_ZN40_INTERNAL_e4028ace_4_k_cu_1b8876b3_178074cuda3std3__419piecewise_constructE,(_ZN40_INTERNAL_e4028ace_4_k_cu_1b8876b3_178074cuda3std3__45__cpo4cendE - _ZN40_INTERNAL_e4028ace_4_k_cu_1b8876b3_178074cuda3std3__419piecewise_constructE)
_ZN40_INTERNAL_e4028ace_4_k_cu_1b8876b3_178074cuda3std3__419piecewise_constructE:
	.zero		1
	.type		_ZN40_INTERNAL_e4028ace_4_k_cu_1b8876b3_178074cuda3std3__45__cpo4cendE,@object
	.size		_ZN40_INTERNAL_e4028ace_4_k_cu_1b8876b3_178074cuda3std3__45__cpo4cendE,(_ZN40_INTERNAL_e4028ace_4_k_cu_1b8876b3_178074cuda3std6ranges3__45__cpo4swapE - _ZN40_INTERNAL_e4028ace_4_k_cu_1b8876b3_178074cuda3std3__45__cpo4cendE)
_ZN40_INTERNAL_e4028ace_4_k_cu_1b8876b3_178074cuda3std3__45__cpo4cendE:
	.zero		1
	.type		_ZN40_INTERNAL_e4028ace_4_k_cu_1b8876b3_178074cuda3std6ranges3__45__cpo4swapE,@object
	.size		_ZN40_INTERNAL_e4028ace_4_k_cu_1b8876b3_178074cuda3std6ranges3__45__cpo4swapE,(.L_8 - _ZN40_INTERNAL_e4028ace_4_k_cu_1b8876b3_178074cuda3std6ranges3__45__cpo4swapE)
_ZN40_INTERNAL_e4028ace_4_k_cu_1b8876b3_178074cuda3std6ranges3__45__cpo4swapE:
	.zero		1
.L_8:


//--------------------- .nv.constant0._ZN7cutlass13device_kernelINS_4gemm6kernel13GemmUniversalIN4cute5tupleIJiiiiEEENS1_10collective13CollectiveMmaINS1_34MainloopSm90TmaGmmaWarpSpecializedILi28ENS5_IJNS4_1CILi1EEESB_SB_EEENS1_32KernelTmaWarpSpecializedPingpongEEENS5_IJNSA_ILi64EEESF_SF_EEEaNS5_IJlSB_lEEEaSH_NS4_8TiledMMAINS4_8MMA_AtomIJNS4_4SM904GMMA26MMA_64x64x32_S32S8S8_SS_TNEEEENS4_6LayoutISC_NS5_IJNSA_ILi0EEESP_SP_EEEEENS5_IJNS4_10UnderscoreESS_SS_EEEEENS4_13SM90_TMA_LOADENS4_14ComposedLayoutINS4_7SwizzleILi2ELi4ELi3EEENS4_18smem_ptr_flag_bitsILi8EEENSO_INS5_IJNSA_ILi8EEESF_EEENS5_IJSF_SB_EEEEEEEvNS4_8identityESV_S15_vS16_EENS_8epilogue10collective6detail29Sm90TmaWarpSpecializedAdapterINS19_15DefaultEpilogueIaSH_SH_NS18_6thread17LinearCombinationIaLi1EiiLNS1D_9ScaleType4KindE0ELNS_15FloatRoundStyleE2EaEENS1_15EpilogueDefaultEEEEEvvEEEEvNT_6ParamsE --------------------------
	.section	.nv.constant0._ZN7cutlass13device_kernelINS_4gemm6kernel13GemmUniversalIN4cute5tupleIJiiiiEEENS1_10collective13CollectiveMmaINS1_34MainloopSm90TmaGmmaWarpSpecializedILi28ENS5_IJNS4_1CILi1EEESB_SB_EEENS1_32KernelTmaWarpSpecializedPingpongEEENS5_IJNSA_ILi64EEESF_SF_EEEaNS5_IJlSB_lEEEaSH_NS4_8TiledMMAINS4_8MMA_AtomIJNS4_4SM904GMMA26MMA_64x64x32_S32S8S8_SS_TNEEEENS4_6LayoutISC_NS5_IJNSA_ILi0EEESP_SP_EEEEENS5_IJNS4_10UnderscoreESS_SS_EEEEENS4_13SM90_TMA_LOADENS4_14ComposedLayoutINS4_7SwizzleILi2ELi4ELi3EEENS4_18smem_ptr_flag_bitsILi8EEENSO_INS5_IJNSA_ILi8EEESF_EEENS5_IJSF_SB_EEEEEEEvNS4_8identityESV_S15_vS16_EENS_8epilogue10collective6detail29Sm90TmaWarpSpecializedAdapterINS19_15DefaultEpilogueIaSH_SH_NS18_6thread17LinearCombinationIaLi1EiiLNS1D_9ScaleType4KindE0ELNS_15FloatRoundStyleE2EaEENS1_15EpilogueDefaultEEEEEvvEEEEvNT_6ParamsE,"a",@progbits
	.sectionflags	@""
	.align	4
.nv.constant0._ZN7cutlass13device_kernelINS_4gemm6kernel13GemmUniversalIN4cute5tupleIJiiiiEEENS1_10collective13CollectiveMmaINS1_34MainloopSm90TmaGmmaWarpSpecializedILi28ENS5_IJNS4_1CILi1EEESB_SB_EEENS1_32KernelTmaWarpSpecializedPingpongEEENS5_IJNSA_ILi64EEESF_SF_EEEaNS5_IJlSB_lEEEaSH_NS4_8TiledMMAINS4_8MMA_AtomIJNS4_4SM904GMMA26MMA_64x64x32_S32S8S8_SS_TNEEEENS4_6LayoutISC_NS5_IJNSA_ILi0EEESP_SP_EEEEENS5_IJNS4_10UnderscoreESS_SS_EEEEENS4_13SM90_TMA_LOADENS4_14ComposedLayoutINS4_7SwizzleILi2ELi4ELi3EEENS4_18smem_ptr_flag_bitsILi8EEENSO_INS5_IJNSA_ILi8EEESF_EEENS5_IJSF_SB_EEEEEEEvNS4_8identityESV_S15_vS16_EENS_8epilogue10collective6detail29Sm90TmaWarpSpecializedAdapterINS19_15DefaultEpilogueIaSH_SH_NS18_6thread17LinearCombinationIaLi1EiiLNS1D_9ScaleType4KindE0ELNS_15FloatRoundStyleE2EaEENS1_15EpilogueDefaultEEEEEvvEEEEvNT_6ParamsE:
	.zero		1664


//--------------------- SYMBOLS --------------------------

	.type		.nv.reservedSmem.offset0,@object
	.size		.nv.reservedSmem.offset0,0x4
	.type		__assertfail,@function
